// auto-generated by cutlass_sweep.gemm — config: {"arch": "sm_100", "cluster_m": 1, "cluster_n": 2, "dtype": "fp16", "stages": 4, "tile_k": 32, "tile_m": 64, "tile_n": 64}
#include "cutlass/cutlass.h"
#include "cutlass/gemm/collective/collective_builder.hpp"
#include "cutlass/gemm/device/gemm_universal_adapter.h"
#include "cutlass/gemm/kernel/gemm_universal.hpp"
#include "cutlass/epilogue/collective/collective_builder.hpp"

using ElemA = cutlass::half_t;
using ElemB = cutlass::half_t;
using ElemCD = cutlass::half_t;
using Acc  = float;
using TileShape    = cute::Shape<cute::_64, cute::_64, cute::_32>;
using ClusterShape = cute::Shape<cute::_1, cute::_2, cute::_1>;

using CollectiveEpilogue = typename cutlass::epilogue::collective::CollectiveBuilder<
    cutlass::arch::Sm100, cutlass::arch::OpClassTensorOp,
    TileShape, ClusterShape,
    cutlass::epilogue::collective::EpilogueTileAuto,
    Acc, Acc,
    ElemCD, cutlass::layout::RowMajor, 128 / cutlass::sizeof_bits<ElemCD>::value,
    ElemCD, cutlass::layout::RowMajor, 128 / cutlass::sizeof_bits<ElemCD>::value,
    cutlass::epilogue::collective::EpilogueScheduleAuto
  >::CollectiveOp;

using CollectiveMainloop = typename cutlass::gemm::collective::CollectiveBuilder<
    cutlass::arch::Sm100, cutlass::arch::OpClassTensorOp,
    ElemA, cutlass::layout::RowMajor, 128 / cutlass::sizeof_bits<ElemA>::value,
    ElemB, cutlass::layout::ColumnMajor, 128 / cutlass::sizeof_bits<ElemB>::value,
    Acc,
    TileShape, ClusterShape,
    cutlass::gemm::collective::StageCount<4>,
    cutlass::gemm::collective::KernelScheduleAuto
  >::CollectiveOp;

using GemmKernel = cutlass::gemm::kernel::GemmUniversal<
    cute::Shape<int,int,int,int>,
    CollectiveMainloop,
    CollectiveEpilogue
>;
using Gemm = cutlass::gemm::device::GemmUniversalAdapter<GemmKernel>;

// Force the device kernel symbol into the cubin without needing a host main.
auto* _anchor = &cutlass::device_kernel<GemmKernel>;


// ===== COMPILED SASS (sm_100a) =====

	.target	sm_100a

	.elftype	@"ET_EXEC"


//--------------------- .note.nv.tkinfo           --------------------------
	.section	.note.nv.tkinfo,"",@"SHT_NOTE"
	.sectionflags	@"SHF_NOTE_NV_TKINFO"
	.tkinfo
        /*0018*/ 	.word	0x00000002
        /*0030*/ 	.string	""
        /*0030*/ 	.string	"ptxas"
        /*0030*/ 	.string	"Cuda compilation tools, release 13.0, V13.0.88"
        /*0030*/ 	.string	"Build cuda_13.0.r13.0/compiler.36424714_0"
        /*0030*/ 	.string	"-arch sm_100a -m 64 "



//--------------------- .note.nv.cuinfo           --------------------------
	.section	.note.nv.cuinfo,"",@"SHT_NOTE"
	.sectionflags	@"SHF_NOTE_NV_CUINFO"
        /*0018*/ 	.short	0x0002
        /*001a*/ 	.short	0x0064
        /*001c*/ 	.short	0x0082
	.zero		2


//--------------------- .nv.info                  --------------------------
	.section	.nv.info,"",@"SHT_CUDA_INFO"
	.align	4


	//----- nvinfo : EIATTR_REGCOUNT
	.align		4
        /*0000*/ 	.byte	0x04, 0x2f
        /*0002*/ 	.short	(.L_19 - .L_18)
	.align		4
.L_18:
        /*0004*/ 	.word	index@(_ZN7cutlass13device_kernelINS_4gemm6kernel13GemmUniversalIN4cute5tupleIJiiiiEEENS1_10collective13CollectiveMmaINS1_35MainloopSm100TmaUmmaWarpSpecializedILi4ELi2ELi4ENS5_IJNS4_1CILi1EEENSA_ILi2EEESB_EEEEENS5_IJNSA_ILi64EEESF_NSA_ILi32EEEEEENS_6half_tENS5_IJlSB_lEEESI_SJ_NS4_8TiledMMAINS4_8MMA_AtomIJNS4_20SM100_MMA_F16BF16_SSISI_SI_fLi64ELi64ELNS4_4UMMA5MajorE0ELSO_0ELNSN_7ScaleInE0ELSP_0EEEEEENS4_6LayoutINS5_IJSB_SB_SB_EEENS5_IJNSA_ILi0EEESU_SU_EEEEENS5_IJNS4_10UnderscoreESX_SX_EEEEENS4_23SM90_TMA_LOAD_MULTICASTENS4_14ComposedLayoutINS4_7SwizzleILi2ELi4ELi3EEENS4_18smem_ptr_flag_bitsILi16EEENSS_INS5_IJNSA_ILi8EEESG_EEENS5_IJSG_SB_EEEEEEEvNS4_8identityENS4_13SM90_TMA_LOADES1A_vS1B_EENS_8epilogue10collective18CollectiveEpilogueINS1E_23Sm100TmaWarpSpecializedILi3ELi2ELi16ELb1ELb0EEEJSH_NS5_IJNSS_ISF_SB_EENSS_ISG_SB_EEEEESI_SJ_SI_SJ_NS1E_6fusion15FusionCallbacksIS1I_NS1M_17LinearCombinationISI_fSI_fLNS_15FloatRoundStyleE2EEESH_S1L_JEEENS4_5SM1004TMEM4LOAD26SM100_TMEM_LOAD_16dp256b4xES1C_S1A_NS4_17SM75_U32x4_LDSM_NENS4_14SM90_TMA_STOREES1A_NS4_17SM90_U32x4_STSM_NENS4_39AutoVectorizingCopyWithAssumedAlignmentILi128EEEEEEvvEEEEvNT_6ParamsE)
        /*0008*/ 	.word	0x00000045


	//----- nvinfo : EIATTR_FRAME_SIZE
	.align		4
.L_19:
        /*000c*/ 	.byte	0x04, 0x11
        /*000e*/ 	.short	(.L_21 - .L_20)
	.align		4
.L_20:
        /*0010*/ 	.word	index@($__internal_2_$__cuda_sm10x_tcgen05_guardrail_trap_unallocated_columns_being_dealloced)
        /*0014*/ 	.word	0x00000000


	//----- nvinfo : EIATTR_FRAME_SIZE
	.align		4
.L_21:
        /*0018*/ 	.byte	0x04, 0x11
        /*001a*/ 	.short	(.L_23 - .L_22)
	.align		4
.L_22:
        /*001c*/ 	.word	index@($__internal_1_$__cuda_sm10x_tcgen05_guardrail_trap_phase_invalid_during_alloc)
        /*0020*/ 	.word	0x00000000


	//----- nvinfo : EIATTR_FRAME_SIZE
	.align		4
.L_23:
        /*0024*/ 	.byte	0x04, 0x11
        /*0026*/ 	.short	(.L_25 - .L_24)
	.align		4
.L_24:
        /*0028*/ 	.word	index@($__internal_0_$__cuda_sm10x_tcgen05_guardrail_trap_col_being_dealloced_not_returned_by_alloc)
        /*002c*/ 	.word	0x00000000


	//----- nvinfo : EIATTR_FRAME_SIZE
	.align		4
.L_25:
        /*0030*/ 	.byte	0x04, 0x11
        /*0032*/ 	.short	(.L_27 - .L_26)
	.align		4
.L_26:
        /*0034*/ 	.word	index@(_ZN7cutlass13device_kernelINS_4gemm6kernel13GemmUniversalIN4cute5tupleIJiiiiEEENS1_10collective13CollectiveMmaINS1_35MainloopSm100TmaUmmaWarpSpecializedILi4ELi2ELi4ENS5_IJNS4_1CILi1EEENSA_ILi2EEESB_EEEEENS5_IJNSA_ILi64EEESF_NSA_ILi32EEEEEENS_6half_tENS5_IJlSB_lEEESI_SJ_NS4_8TiledMMAINS4_8MMA_AtomIJNS4_20SM100_MMA_F16BF16_SSISI_SI_fLi64ELi64ELNS4_4UMMA5MajorE0ELSO_0ELNSN_7ScaleInE0ELSP_0EEEEEENS4_6LayoutINS5_IJSB_SB_SB_EEENS5_IJNSA_ILi0EEESU_SU_EEEEENS5_IJNS4_10UnderscoreESX_SX_EEEEENS4_23SM90_TMA_LOAD_MULTICASTENS4_14ComposedLayoutINS4_7SwizzleILi2ELi4ELi3EEENS4_18smem_ptr_flag_bitsILi16EEENSS_INS5_IJNSA_ILi8EEESG_EEENS5_IJSG_SB_EEEEEEEvNS4_8identityENS4_13SM90_TMA_LOADES1A_vS1B_EENS_8epilogue10collective18CollectiveEpilogueINS1E_23Sm100TmaWarpSpecializedILi3ELi2ELi16ELb1ELb0EEEJSH_NS5_IJNSS_ISF_SB_EENSS_ISG_SB_EEEEESI_SJ_SI_SJ_NS1E_6fusion15FusionCallbacksIS1I_NS1M_17LinearCombinationISI_fSI_fLNS_15FloatRoundStyleE2EEESH_S1L_JEEENS4_5SM1004TMEM4LOAD26SM100_TMEM_LOAD_16dp256b4xES1C_S1A_NS4_17SM75_U32x4_LDSM_NENS4_14SM90_TMA_STOREES1A_NS4_17SM90_U32x4_STSM_NENS4_39AutoVectorizingCopyWithAssumedAlignmentILi128EEEEEEvvEEEEvNT_6ParamsE)
        /*0038*/ 	.word	0x00000000


	//----- nvinfo : EIATTR_MIN_STACK_SIZE
	.align		4
.L_27:
        /*003c*/ 	.byte	0x04, 0x12
        /*003e*/ 	.short	(.L_29 - .L_28)
	.align		4
.L_28:
        /*0040*/ 	.word	index@(_ZN7cutlass13device_kernelINS_4gemm6kernel13GemmUniversalIN4cute5tupleIJiiiiEEENS1_10collective13CollectiveMmaINS1_35MainloopSm100TmaUmmaWarpSpecializedILi4ELi2ELi4ENS5_IJNS4_1CILi1EEENSA_ILi2EEESB_EEEEENS5_IJNSA_ILi64EEESF_NSA_ILi32EEEEEENS_6half_tENS5_IJlSB_lEEESI_SJ_NS4_8TiledMMAINS4_8MMA_AtomIJNS4_20SM100_MMA_F16BF16_SSISI_SI_fLi64ELi64ELNS4_4UMMA5MajorE0ELSO_0ELNSN_7ScaleInE0ELSP_0EEEEEENS4_6LayoutINS5_IJSB_SB_SB_EEENS5_IJNSA_ILi0EEESU_SU_EEEEENS5_IJNS4_10UnderscoreESX_SX_EEEEENS4_23SM90_TMA_LOAD_MULTICASTENS4_14ComposedLayoutINS4_7SwizzleILi2ELi4ELi3EEENS4_18smem_ptr_flag_bitsILi16EEENSS_INS5_IJNSA_ILi8EEESG_EEENS5_IJSG_SB_EEEEEEEvNS4_8identityENS4_13SM90_TMA_LOADES1A_vS1B_EENS_8epilogue10collective18CollectiveEpilogueINS1E_23Sm100TmaWarpSpecializedILi3ELi2ELi16ELb1ELb0EEEJSH_NS5_IJNSS_ISF_SB_EENSS_ISG_SB_EEEEESI_SJ_SI_SJ_NS1E_6fusion15FusionCallbacksIS1I_NS1M_17LinearCombinationISI_fSI_fLNS_15FloatRoundStyleE2EEESH_S1L_JEEENS4_5SM1004TMEM4LOAD26SM100_TMEM_LOAD_16dp256b4xES1C_S1A_NS4_17SM75_U32x4_LDSM_NENS4_14SM90_TMA_STOREES1A_NS4_17SM90_U32x4_STSM_NENS4_39AutoVectorizingCopyWithAssumedAlignmentILi128EEEEEEvvEEEEvNT_6ParamsE)
        /*0044*/ 	.word	0x00000000
.L_29:


//--------------------- .nv.compat                --------------------------
	.section	.nv.compat,"",@"SHT_CUDA_COMPAT_INFO"
	.align	4
        /*0000*/ 	.byte	0x02, 0x09, 0x01, 0x00, 0x02, 0x02, 0x02, 0x00, 0x02, 0x05, 0x05, 0x00, 0x03, 0x07, 0x01, 0x01
        /*0010*/ 	.byte	0x02, 0x03, 0x01, 0x00, 0x02, 0x06, 0x01, 0x00, 0x04, 0x0b, 0x08, 0x00, 0x09, 0x00, 0x00, 0x00
        /*0020*/ 	.byte	0x00, 0x00, 0x00, 0x00


//--------------------- .nv.info._ZN7cutlass13device_kernelINS_4gemm6kernel13GemmUniversalIN4cute5tupleIJiiiiEEENS1_10collective13CollectiveMmaINS1_35MainloopSm100TmaUmmaWarpSpecializedILi4ELi2ELi4ENS5_IJNS4_1CILi1EEENSA_ILi2EEESB_EEEEENS5_IJNSA_ILi64EEESF_NSA_ILi32EEEEEENS_6half_tENS5_IJlSB_lEEESI_SJ_NS4_8TiledMMAINS4_8MMA_AtomIJNS4_20SM100_MMA_F16BF16_SSISI_SI_fLi64ELi64ELNS4_4UMMA5MajorE0ELSO_0ELNSN_7ScaleInE0ELSP_0EEEEEENS4_6LayoutINS5_IJSB_SB_SB_EEENS5_IJNSA_ILi0EEESU_SU_EEEEENS5_IJNS4_10UnderscoreESX_SX_EEEEENS4_23SM90_TMA_LOAD_MULTICASTENS4_14ComposedLayoutINS4_7SwizzleILi2ELi4ELi3EEENS4_18smem_ptr_flag_bitsILi16EEENSS_INS5_IJNSA_ILi8EEESG_EEENS5_IJSG_SB_EEEEEEEvNS4_8identityENS4_13SM90_TMA_LOADES1A_vS1B_EENS_8epilogue10collective18CollectiveEpilogueINS1E_23Sm100TmaWarpSpecializedILi3ELi2ELi16ELb1ELb0EEEJSH_NS5_IJNSS_ISF_SB_EENSS_ISG_SB_EEEEESI_SJ_SI_SJ_NS1E_6fusion15FusionCallbacksIS1I_NS1M_17LinearCombinationISI_fSI_fLNS_15FloatRoundStyleE2EEESH_S1L_JEEENS4_5SM1004TMEM4LOAD26SM100_TMEM_LOAD_16dp256b4xES1C_S1A_NS4_17SM75_U32x4_LDSM_NENS4_14SM90_TMA_STOREES1A_NS4_17SM90_U32x4_STSM_NENS4_39AutoVectorizingCopyWithAssumedAlignmentILi128EEEEEEvvEEEEvNT_6ParamsE --------------------------
	.section	.nv.info._ZN7cutlass13device_kernelINS_4gemm6kernel13GemmUniversalIN4cute5tupleIJiiiiEEENS1_10collective13CollectiveMmaINS1_35MainloopSm100TmaUmmaWarpSpecializedILi4ELi2ELi4ENS5_IJNS4_1CILi1EEENSA_ILi2EEESB_EEEEENS5_IJNSA_ILi64EEESF_NSA_ILi32EEEEEENS_6half_tENS5_IJlSB_lEEESI_SJ_NS4_8TiledMMAINS4_8MMA_AtomIJNS4_20SM100_MMA_F16BF16_SSISI_SI_fLi64ELi64ELNS4_4UMMA5MajorE0ELSO_0ELNSN_7ScaleInE0ELSP_0EEEEEENS4_6LayoutINS5_IJSB_SB_SB_EEENS5_IJNSA_ILi0EEESU_SU_EEEEENS5_IJNS4_10UnderscoreESX_SX_EEEEENS4_23SM90_TMA_LOAD_MULTICASTENS4_14ComposedLayoutINS4_7SwizzleILi2ELi4ELi3EEENS4_18smem_ptr_flag_bitsILi16EEENSS_INS5_IJNSA_ILi8EEESG_EEENS5_IJSG_SB_EEEEEEEvNS4_8identityENS4_13SM90_TMA_LOADES1A_vS1B_EENS_8epilogue10collective18CollectiveEpilogueINS1E_23Sm100TmaWarpSpecializedILi3ELi2ELi16ELb1ELb0EEEJSH_NS5_IJNSS_ISF_SB_EENSS_ISG_SB_EEEEESI_SJ_SI_SJ_NS1E_6fusion15FusionCallbacksIS1I_NS1M_17LinearCombinationISI_fSI_fLNS_15FloatRoundStyleE2EEESH_S1L_JEEENS4_5SM1004TMEM4LOAD26SM100_TMEM_LOAD_16dp256b4xES1C_S1A_NS4_17SM75_U32x4_LDSM_NENS4_14SM90_TMA_STOREES1A_NS4_17SM90_U32x4_STSM_NENS4_39AutoVectorizingCopyWithAssumedAlignmentILi128EEEEEEvvEEEEvNT_6ParamsE,"",@"SHT_CUDA_INFO"
	.sectionflags	@""
	.align	4


	//----- nvinfo : EIATTR_CUDA_API_VERSION
	.align		4
        /*0000*/ 	.byte	0x04, 0x37
        /*0002*/ 	.short	(.L_31 - .L_30)
.L_30:
        /*0004*/ 	.word	0x00000082


	//----- nvinfo : EIATTR_KPARAM_INFO
	.align		4
.L_31:
        /*0008*/ 	.byte	0x04, 0x17
        /*000a*/ 	.short	(.L_33 - .L_32)
.L_32:
        /*000c*/ 	.word	0x00000000
        /*0010*/ 	.short	0x0000
        /*0012*/ 	.short	0x0000
        /*0014*/ 	.byte	0x00, 0xf0, 0x01, 0x20


	//----- nvinfo : EIATTR_AT_ENTRY_FRAGMENTS
	.align		4
.L_33:
        /*0018*/ 	.byte	0x04, 0x4f
        /*001a*/ 	.short	(.L_35 - .L_34)


	//   ....[0]....
.L_34:
        /*001c*/ 	.word	0x00000006


	//----- nvinfo : EIATTR_RESERVED_SMEM_USED
	.align		4
.L_35:
        /*0020*/ 	.byte	0x01, 0x41
	.zero		2


	//----- nvinfo : EIATTR_SPARSE_MMA_MASK
	.align		4
        /*0024*/ 	.byte	0x03, 0x50
        /*0026*/ 	.short	0x0000


	//----- nvinfo : EIATTR_TCGEN05_1CTA_USED
	.align		4
        /*0028*/ 	.byte	0x01, 0x51
	.zero		2


	//----- nvinfo : EIATTR_MAXREG_COUNT
	.align		4
        /*002c*/ 	.byte	0x03, 0x1b
        /*002e*/ 	.short	0x00ff


	//----- nvinfo : EIATTR_NUM_BARRIERS
	.align		4
        /*0030*/ 	.byte	0x02, 0x4c
        /*0032*/ 	.byte	0x07
	.zero		1


	//----- nvinfo : EIATTR_EXTERNS
	.align		4
        /*0034*/ 	.byte	0x04, 0x0f
        /*0036*/ 	.short	(.L_37 - .L_36)


	//   ....[0]....
	.align		4
.L_36:
        /*0038*/ 	.word	index@(__assertfail)


	//----- nvinfo : EIATTR_MERCURY_ISA_VERSION
	.align		4
.L_37:
        /*003c*/ 	.byte	0x03, 0x5f
        /*003e*/ 	.short	0x0101


	//----- nvinfo : EIATTR_INT_WARP_WIDE_INSTR_OFFSETS
	.align		4
        /*0040*/ 	.byte	0x04, 0x31
        /*0042*/ 	.short	(.L_39 - .L_38)


	//   ....[0]....
.L_38:
        /*0044*/ 	.word	0x00003c00


	//   ....[1]....
        /*0048*/ 	.word	0x00003c30


	//   ....[2]....
        /*004c*/ 	.word	0x00003c50


	//   ....[3]....
        /*0050*/ 	.word	0x00004820


	//   ....[4]....
        /*0054*/ 	.word	0x000048a0


	//   ....[5]....
        /*0058*/ 	.word	0x000049a0


	//   ....[6]....
        /*005c*/ 	.word	0x00004ab0


	//----- nvinfo : EIATTR_COOP_GROUP_MASK_REGIDS
	.align		4
.L_39:
        /*0060*/ 	.byte	0x04, 0x29
        /*0062*/ 	.short	(.L_41 - .L_40)


	//   ....[0]....
.L_40:
        /*0064*/ 	.word	0xffffffff


	//   ....[1]....
        /*0068*/ 	.word	0xffffffff


	//   ....[2]....
        /*006c*/ 	.word	0xffffffff


	//   ....[3]....
        /*0070*/ 	.word	0xffffffff


	//   ....[4]....
        /*0074*/ 	.word	0xffffffff


	//   ....[5]....
        /*0078*/ 	.word	0xffffffff


	//   ....[6]....
        /*007c*/ 	.word	0xffffffff


	//   ....[7]....
        /*0080*/ 	.word	0xffffffff


	//   ....[8]....
        /*0084*/ 	.word	0xffffffff


	//   ....[9]....
        /*0088*/ 	.word	0xffffffff


	//   ....[10]....
        /*008c*/ 	.word	0xffffffff


	//   ....[11]....
        /*0090*/ 	.word	0xffffffff


	//   ....[12]....
        /*0094*/ 	.word	0xffffffff


	//   ....[13]....
        /*0098*/ 	.word	0xffffffff


	//----- nvinfo : EIATTR_COOP_GROUP_INSTR_OFFSETS
	.align		4
.L_41:
        /*009c*/ 	.byte	0x04, 0x28
        /*009e*/ 	.short	(.L_43 - .L_42)


	//   ....[0]....
.L_42:
        /*00a0*/ 	.word	0x00000080


	//   ....[1]....
        /*00a4*/ 	.word	0x000004f0


	//   ....[2]....
        /*00a8*/ 	.word	0x000006a0


	//   ....[3]....
        /*00ac*/ 	.word	0x00000820


	//   ....[4]....
        /*00b0*/ 	.word	0x00000920


	//   ....[5]....
        /*00b4*/ 	.word	0x00000a90


	//   ....[6]....
        /*00b8*/ 	.word	0x00000c30


	//   ....[7]....
        /*00bc*/ 	.word	0x00000de0


	//   ....[8]....
        /*00c0*/ 	.word	0x00002010


	//   ....[9]....
        /*00c4*/ 	.word	0x00002ed0


	//   ....[10]....
        /*00c8*/ 	.word	0x000030e0


	//   ....[11]....
        /*00cc*/ 	.word	0x00003110


	//   ....[12]....
        /*00d0*/ 	.word	0x00003ae0


	//   ....[13]....
        /*00d4*/ 	.word	0x00003d10


	//----- nvinfo : EIATTR_VRC_CTA_INIT_COUNT
	.align		4
.L_43:
        /*00d8*/ 	.byte	0x02, 0x4a
        /*00da*/ 	.byte	0x80
	.zero		1


	//----- nvinfo : EIATTR_SYSCALL_OFFSETS
	.align		4
        /*00dc*/ 	.byte	0x04, 0x46
        /*00de*/ 	.short	(.L_45 - .L_44)


	//   ....[0]....
.L_44:
        /*00e0*/ 	.word	0x000057b0


	//   ....[1]....
        /*00e4*/ 	.word	0x000058a0


	//   ....[2]....
        /*00e8*/ 	.word	0x000060e0


	//   ....[3]....
        /*00ec*/ 	.word	0x00006a30


	//----- nvinfo : EIATTR_MBARRIER_INSTR_OFFSETS
	.align		4
.L_45:
        /*00f0*/ 	.byte	0x04, 0x39
        /*00f2*/ 	.short	(.L_47 - .L_46)


	//   ....[0]....
.L_46:
        /*00f4*/ 	.word	0x00000610
        /*00f8*/ 	.word	0x000000ff
        /*00fc*/ 	.word	0x00000000
        /*0100*/ 	.short	0x0100
        /*0102*/ 	.byte	0x04
	.zero		1


	//   ....[1]....
        /*0104*/ 	.word	0x00000620
        /*0108*/ 	.word	0x000000ff
        /*010c*/ 	.word	0x00000020
        /*0110*/ 	.short	0x0100
        /*0112*/ 	.byte	0x04
	.zero		1


	//   ....[2]....
        /*0114*/ 	.word	0x00000630
        /*0118*/ 	.word	0x000000ff
        /*011c*/ 	.word	0x00000008
        /*0120*/ 	.short	0x0100
        /*0122*/ 	.byte	0x04
	.zero		1


	//   ....[3]....
        /*0124*/ 	.word	0x00000640
        /*0128*/ 	.word	0x000000ff
        /*012c*/ 	.word	0x00000028
        /*0130*/ 	.short	0x0100
        /*0132*/ 	.byte	0x04
	.zero		1


	//   ....[4]....
        /*0134*/ 	.word	0x00000650
        /*0138*/ 	.word	0x000000ff
        /*013c*/ 	.word	0x00000010
        /*0140*/ 	.short	0x0100
        /*0142*/ 	.byte	0x04
	.zero		1


	//   ....[5]....
        /*0144*/ 	.word	0x00000660
        /*0148*/ 	.word	0x000000ff
        /*014c*/ 	.word	0x00000030
        /*0150*/ 	.short	0x0100
        /*0152*/ 	.byte	0x04
	.zero		1


	//   ....[6]....
        /*0154*/ 	.word	0x00000670
        /*0158*/ 	.word	0x000000ff
        /*015c*/ 	.word	0x00000018
        /*0160*/ 	.short	0x0100
        /*0162*/ 	.byte	0x04
	.zero		1


	//   ....[7]....
        /*0164*/ 	.word	0x00000680
        /*0168*/ 	.word	0x000000ff
        /*016c*/ 	.word	0x00000038
        /*0170*/ 	.short	0x0100
        /*0172*/ 	.byte	0x04
	.zero		1


	//   ....[8]....
        /*0174*/ 	.word	0x000007b0
        /*0178*/ 	.word	0x000000ff
        /*017c*/ 	.word	0x00000040
        /*0180*/ 	.short	0x0100
        /*0182*/ 	.byte	0x04
	.zero		1


	//   ....[9]....
        /*0184*/ 	.word	0x000007c0
        /*0188*/ 	.word	0x000000ff
        /*018c*/ 	.word	0x00000058
        /*0190*/ 	.short	0x0100
        /*0192*/ 	.byte	0x04
	.zero		1


	//   ....[10]....
        /*0194*/ 	.word	0x000007d0
        /*0198*/ 	.word	0x000000ff
        /*019c*/ 	.word	0x00000048
        /*01a0*/ 	.short	0x0100
        /*01a2*/ 	.byte	0x04
	.zero		1


	//   ....[11]....
        /*01a4*/ 	.word	0x000007e0
        /*01a8*/ 	.word	0x000000ff
        /*01ac*/ 	.word	0x00000060
        /*01b0*/ 	.short	0x0100
        /*01b2*/ 	.byte	0x04
	.zero		1


	//   ....[12]....
        /*01b4*/ 	.word	0x000007f0
        /*01b8*/ 	.word	0x000000ff
        /*01bc*/ 	.word	0x00000050
        /*01c0*/ 	.short	0x0100
        /*01c2*/ 	.byte	0x04
	.zero		1


	//   ....[13]....
        /*01c4*/ 	.word	0x00000800
        /*01c8*/ 	.word	0x000000ff
        /*01cc*/ 	.word	0x00000068
        /*01d0*/ 	.short	0x0100
        /*01d2*/ 	.byte	0x04
	.zero		1


	//   ....[14]....
        /*01d4*/ 	.word	0x000008f0
        /*01d8*/ 	.word	0x000000ff
        /*01dc*/ 	.word	0x00000070
        /*01e0*/ 	.short	0x0100
        /*01e2*/ 	.byte	0x06
	.zero		1


	//   ....[15]....
        /*01e4*/ 	.word	0x00000900
        /*01e8*/ 	.word	0x000000ff
        /*01ec*/ 	.word	0x00000078
        /*01f0*/ 	.short	0x0100
        /*01f2*/ 	.byte	0x06
	.zero		1


	//   ....[16]....
        /*01f4*/ 	.word	0x00000a40
        /*01f8*/ 	.word	0x000000ff
        /*01fc*/ 	.word	0x00000080
        /*0200*/ 	.short	0x0100
        /*0202*/ 	.byte	0x06
	.zero		1


	//   ....[17]....
        /*0204*/ 	.word	0x00000a50
        /*0208*/ 	.word	0x000000ff
        /*020c*/ 	.word	0x00000090
        /*0210*/ 	.short	0x0100
        /*0212*/ 	.byte	0x06
	.zero		1


	//   ....[18]....
        /*0214*/ 	.word	0x00000a60
        /*0218*/ 	.word	0x000000ff
        /*021c*/ 	.word	0x00000088
        /*0220*/ 	.short	0x0100
        /*0222*/ 	.byte	0x06
	.zero		1


	//   ....[19]....
        /*0224*/ 	.word	0x00000a70
        /*0228*/ 	.word	0x000000ff
        /*022c*/ 	.word	0x00000098
        /*0230*/ 	.short	0x0100
        /*0232*/ 	.byte	0x06
	.zero		1


	//   ....[20]....
        /*0234*/ 	.word	0x00000ba0
        /*0238*/ 	.word	0x000000ff
        /*023c*/ 	.word	0x000000a0
        /*0240*/ 	.short	0x0100
        /*0242*/ 	.byte	0x04
	.zero		1


	//   ....[21]....
        /*0244*/ 	.word	0x00000bb0
        /*0248*/ 	.word	0x000000ff
        /*024c*/ 	.word	0x000000c0
        /*0250*/ 	.short	0x0100
        /*0252*/ 	.byte	0x04
	.zero		1


	//   ....[22]....
        /*0254*/ 	.word	0x00000bc0
        /*0258*/ 	.word	0x000000ff
        /*025c*/ 	.word	0x000000a8
        /*0260*/ 	.short	0x0100
        /*0262*/ 	.byte	0x04
	.zero		1


	//   ....[23]....
        /*0264*/ 	.word	0x00000bd0
        /*0268*/ 	.word	0x000000ff
        /*026c*/ 	.word	0x000000c8
        /*0270*/ 	.short	0x0100
        /*0272*/ 	.byte	0x04
	.zero		1


	//   ....[24]....
        /*0274*/ 	.word	0x00000be0
        /*0278*/ 	.word	0x000000ff
        /*027c*/ 	.word	0x000000b0
        /*0280*/ 	.short	0x0100
        /*0282*/ 	.byte	0x04
	.zero		1


	//   ....[25]....
        /*0284*/ 	.word	0x00000bf0
        /*0288*/ 	.word	0x000000ff
        /*028c*/ 	.word	0x000000d0
        /*0290*/ 	.short	0x0100
        /*0292*/ 	.byte	0x04
	.zero		1


	//   ....[26]....
        /*0294*/ 	.word	0x00000c00
        /*0298*/ 	.word	0x000000ff
        /*029c*/ 	.word	0x000000b8
        /*02a0*/ 	.short	0x0100
        /*02a2*/ 	.byte	0x04
	.zero		1


	//   ....[27]....
        /*02a4*/ 	.word	0x00000c10
        /*02a8*/ 	.word	0x000000ff
        /*02ac*/ 	.word	0x000000d8
        /*02b0*/ 	.short	0x0100
        /*02b2*/ 	.byte	0x04
	.zero		1


	//   ....[28]....
        /*02b4*/ 	.word	0x00000d00
        /*02b8*/ 	.word	0x000000ff
        /*02bc*/ 	.word	0x000000e0
        /*02c0*/ 	.short	0x0100
        /*02c2*/ 	.byte	0x04
	.zero		1


	//   ....[29]....
        /*02c4*/ 	.word	0x00000d10
        /*02c8*/ 	.word	0x000000ff
        /*02cc*/ 	.word	0x000000f0
        /*02d0*/ 	.short	0x0100
        /*02d2*/ 	.byte	0x04
	.zero		1


	//   ....[30]....
        /*02d4*/ 	.word	0x00000d20
        /*02d8*/ 	.word	0x000000ff
        /*02dc*/ 	.word	0x000000e8
        /*02e0*/ 	.short	0x0100
        /*02e2*/ 	.byte	0x04
	.zero		1


	//   ....[31]....
        /*02e4*/ 	.word	0x00000d30
        /*02e8*/ 	.word	0x000000ff
        /*02ec*/ 	.word	0x000000f8
        /*02f0*/ 	.short	0x0100
        /*02f2*/ 	.byte	0x04
	.zero		1


	//   ....[32]....
        /*02f4*/ 	.word	0x00001890
        /*02f8*/ 	.word	0x00000000
        /*02fc*/ 	.word	0x000000f0
        /*0300*/ 	.short	0x010a
        /*0302*/ 	.byte	0xff
	.zero		1


	//   ....[33]....
        /*0304*/ 	.word	0x000018c0
        /*0308*/ 	.word	0x00000000
        /*030c*/ 	.word	0x000000e0
        /*0310*/ 	.short	0x0101
        /*0312*/ 	.byte	0xff
	.zero		1


	//   ....[34]....
        /*0314*/ 	.word	0x00001990
        /*0318*/ 	.word	0x000000ff
        /*031c*/ 	.word	0x00000020
        /*0320*/ 	.short	0x010a
        /*0322*/ 	.byte	0x04
	.zero		1


	//   ....[35]....
        /*0324*/ 	.word	0x00001a10
        /*0328*/ 	.word	0x000000ff
        /*032c*/ 	.word	0x00000020
        /*0330*/ 	.short	0x010a
        /*0332*/ 	.byte	0x21
	.zero		1


	//   ....[36]....
        /*0334*/ 	.word	0x00001bb0
        /*0338*/ 	.word	0x000000ff
        /*033c*/ 	.word	0x00000020
        /*0340*/ 	.short	0x010a
        /*0342*/ 	.byte	0x08
	.zero		1


	//   ....[37]....
        /*0344*/ 	.word	0x00001cc0
        /*0348*/ 	.word	0x000000ff
        /*034c*/ 	.word	0x00000078
        /*0350*/ 	.short	0x0101
        /*0352*/ 	.byte	0x06
	.zero		1


	//   ....[38]....
        /*0354*/ 	.word	0x00001ce0
        /*0358*/ 	.word	0x000000ff
        /*035c*/ 	.word	0x00000020
        /*0360*/ 	.short	0x010a
        /*0362*/ 	.byte	0x04
	.zero		1


	//   ....[39]....
        /*0364*/ 	.word	0x00001d60
        /*0368*/ 	.word	0x000000ff
        /*036c*/ 	.word	0x00000020
        /*0370*/ 	.short	0x010a
        /*0372*/ 	.byte	0x11
	.zero		1


	//   ....[40]....
        /*0374*/ 	.word	0x00001f00
        /*0378*/ 	.word	0x000000ff
        /*037c*/ 	.word	0x00000020
        /*0380*/ 	.short	0x010a
        /*0382*/ 	.byte	0x07
	.zero		1


	//   ....[41]....
        /*0384*/ 	.word	0x00002040
        /*0388*/ 	.word	0x00000003
        /*038c*/ 	.word	0x00000080
        /*0390*/ 	.short	0x010a
        /*0392*/ 	.byte	0xff
	.zero		1


	//   ....[42]....
        /*0394*/ 	.word	0x00002190
        /*0398*/ 	.word	0x00000000
        /*039c*/ 	.word	0x00000000
        /*03a0*/ 	.short	0x0101
        /*03a2*/ 	.byte	0xff
	.zero		1


	//   ....[43]....
        /*03a4*/ 	.word	0x00002750
        /*03a8*/ 	.word	0x000000ff
        /*03ac*/ 	.word	0x00000000
        /*03b0*/ 	.short	0x010a
        /*03b2*/ 	.byte	0x04
	.zero		1


	//   ....[44]....
        /*03b4*/ 	.word	0x000027e0
        /*03b8*/ 	.word	0x000000ff
        /*03bc*/ 	.word	0x00000000
        /*03c0*/ 	.short	0x010a
        /*03c2*/ 	.byte	0x05
	.zero		1


	//   ....[45]....
        /*03c4*/ 	.word	0x00002870
        /*03c8*/ 	.word	0x000000ff
        /*03cc*/ 	.word	0x00000000
        /*03d0*/ 	.short	0x010a
        /*03d2*/ 	.byte	0x05
	.zero		1


	//   ....[46]....
        /*03d4*/ 	.word	0x00002910
        /*03d8*/ 	.word	0x00000000
        /*03dc*/ 	.word	0x00000000
        /*03e0*/ 	.short	0x010a
        /*03e2*/ 	.byte	0xff
	.zero		1


	//   ....[47]....
        /*03e4*/ 	.word	0x00002a30
        /*03e8*/ 	.word	0x00000002
        /*03ec*/ 	.word	0x000000e0
        /*03f0*/ 	.short	0x010a
        /*03f2*/ 	.byte	0xff
	.zero		1


	//   ....[48]....
        /*03f4*/ 	.word	0x00002aa0
        /*03f8*/ 	.word	0x00000002
        /*03fc*/ 	.word	0x00000000
        /*0400*/ 	.short	0x0101
        /*0402*/ 	.byte	0xff
	.zero		1


	//   ....[49]....
        /*0404*/ 	.word	0x00002ac0
        /*0408*/ 	.word	0x000000ff
        /*040c*/ 	.word	0x00000090
        /*0410*/ 	.short	0x010a
        /*0412*/ 	.byte	0x04
	.zero		1


	//   ....[50]....
        /*0414*/ 	.word	0x00002be0
        /*0418*/ 	.word	0x00000002
        /*041c*/ 	.word	0x00000080
        /*0420*/ 	.short	0x010a
        /*0422*/ 	.byte	0xff
	.zero		1


	//   ....[51]....
        /*0424*/ 	.word	0x00002ce0
        /*0428*/ 	.word	0x00000002
        /*042c*/ 	.word	0x00000000
        /*0430*/ 	.short	0x0101
        /*0432*/ 	.byte	0xff
	.zero		1


	//   ....[52]....
        /*0434*/ 	.word	0x00002d70
        /*0438*/ 	.word	0x000000ff
        /*043c*/ 	.word	0x00000090
        /*0440*/ 	.short	0x0106
        /*0442*/ 	.byte	0x04
	.zero		1


	//   ....[53]....
        /*0444*/ 	.word	0x00002d90
        /*0448*/ 	.word	0x000000ff
        /*044c*/ 	.word	0x00000090
        /*0450*/ 	.short	0x010a
        /*0452*/ 	.byte	0x04
	.zero		1


	//   ....[54]....
        /*0454*/ 	.word	0x00002e20
        /*0458*/ 	.word	0x000000ff
        /*045c*/ 	.word	0x00000090
        /*0460*/ 	.short	0x0106
        /*0462*/ 	.byte	0x07
	.zero		1


	//   ....[55]....
        /*0464*/ 	.word	0x00002e60
        /*0468*/ 	.word	0x00000000
        /*046c*/ 	.word	0x00000090
        /*0470*/ 	.short	0x010a
        /*0472*/ 	.byte	0xff
	.zero		1


	//   ....[56]....
        /*0474*/ 	.word	0x00003370
        /*0478*/ 	.word	0x00000000
        /*047c*/ 	.word	0x00000080
        /*0480*/ 	.short	0x010a
        /*0482*/ 	.byte	0xff
	.zero		1


	//   ....[57]....
        /*0484*/ 	.word	0x00003470
        /*0488*/ 	.word	0x00000003
        /*048c*/ 	.word	0x00000000
        /*0490*/ 	.short	0x0101
        /*0492*/ 	.byte	0xff
	.zero		1


	//   ....[58]....
        /*0494*/ 	.word	0x00003480
        /*0498*/ 	.word	0x000000ff
        /*049c*/ 	.word	0x00000000
        /*04a0*/ 	.short	0x010a
        /*04a2*/ 	.byte	0x04
	.zero		1


	//   ....[59]....
        /*04a4*/ 	.word	0x00003500
        /*04a8*/ 	.word	0x000000ff
        /*04ac*/ 	.word	0x000000c0
        /*04b0*/ 	.short	0x010a
        /*04b2*/ 	.byte	0x17
	.zero		1


	//   ....[60]....
        /*04b4*/ 	.word	0x000035e0
        /*04b8*/ 	.word	0x000000ff
        /*04bc*/ 	.word	0x00000000
        /*04c0*/ 	.short	0x010a
        /*04c2*/ 	.byte	0x05
	.zero		1


	//   ....[61]....
        /*04c4*/ 	.word	0x00003720
        /*04c8*/ 	.word	0x000000ff
        /*04cc*/ 	.word	0x00000000
        /*04d0*/ 	.short	0x010a
        /*04d2*/ 	.byte	0x04
	.zero		1


	//   ....[62]....
        /*04d4*/ 	.word	0x00003910
        /*04d8*/ 	.word	0x000000ff
        /*04dc*/ 	.word	0x00000000
        /*04e0*/ 	.short	0x010a
        /*04e2*/ 	.byte	0x04
	.zero		1


	//   ....[63]....
        /*04e4*/ 	.word	0x000039a0
        /*04e8*/ 	.word	0x000000ff
        /*04ec*/ 	.word	0x00000000
        /*04f0*/ 	.short	0x010a
        /*04f2*/ 	.byte	0x05
	.zero		1


	//   ....[64]....
        /*04f4*/ 	.word	0x00003a30
        /*04f8*/ 	.word	0x000000ff
        /*04fc*/ 	.word	0x00000000
        /*0500*/ 	.short	0x010a
        /*0502*/ 	.byte	0x05
	.zero		1


	//   ....[65]....
        /*0504*/ 	.word	0x00003ac0
        /*0508*/ 	.word	0x000000ff
        /*050c*/ 	.word	0x00000000
        /*0510*/ 	.short	0x010a
        /*0512*/ 	.byte	0x04
	.zero		1


	//   ....[66]....
        /*0514*/ 	.word	0x00003f50
        /*0518*/ 	.word	0x0000000c
        /*051c*/ 	.word	0x00000080
        /*0520*/ 	.short	0x010a
        /*0522*/ 	.byte	0xff
	.zero		1


	//   ....[67]....
        /*0524*/ 	.word	0x000040c0
        /*0528*/ 	.word	0x00000000
        /*052c*/ 	.word	0x00000000
        /*0530*/ 	.short	0x0101
        /*0532*/ 	.byte	0xff
	.zero		1


	//   ....[68]....
        /*0534*/ 	.word	0x00004540
        /*0538*/ 	.word	0x000000ff
        /*053c*/ 	.word	0x00000078
        /*0540*/ 	.short	0x010a
        /*0542*/ 	.byte	0x18
	.zero		1


	//   ....[69]....
        /*0544*/ 	.word	0x00004700
        /*0548*/ 	.word	0x000000ff
        /*054c*/ 	.word	0x00000058
        /*0550*/ 	.short	0x010a
        /*0552*/ 	.byte	0x04
	.zero		1


	//   ....[70]....
        /*0554*/ 	.word	0x000048d0
        /*0558*/ 	.word	0x000000ff
        /*055c*/ 	.word	0x00000040
        /*0560*/ 	.short	0x010b
        /*0562*/ 	.byte	0x04
	.zero		1


	//   ....[71]....
        /*0564*/ 	.word	0x000048e0
        /*0568*/ 	.word	0x000000ff
        /*056c*/ 	.word	0x00000000
        /*0570*/ 	.short	0x0101
        /*0572*/ 	.byte	0x14
	.zero		1


	//   ....[72]....
        /*0574*/ 	.word	0x000048f0
        /*0578*/ 	.word	0x000000ff
        /*057c*/ 	.word	0x00000058
        /*0580*/ 	.short	0x010a
        /*0582*/ 	.byte	0x05
	.zero		1


	//   ....[73]....
        /*0584*/ 	.word	0x00004ae0
        /*0588*/ 	.word	0x000000ff
        /*058c*/ 	.word	0x00000040
        /*0590*/ 	.short	0x010b
        /*0592*/ 	.byte	0x05
	.zero		1


	//   ....[74]....
        /*0594*/ 	.word	0x00004af0
        /*0598*/ 	.word	0x000000ff
        /*059c*/ 	.word	0x00000000
        /*05a0*/ 	.short	0x0101
        /*05a2*/ 	.byte	0x04
	.zero		1


	//   ....[75]....
        /*05a4*/ 	.word	0x00004b90
        /*05a8*/ 	.word	0x000000ff
        /*05ac*/ 	.word	0x00000000
        /*05b0*/ 	.short	0x010a
        /*05b2*/ 	.byte	0x04
	.zero		1


	//   ....[76]....
        /*05b4*/ 	.word	0x00004c20
        /*05b8*/ 	.word	0x000000ff
        /*05bc*/ 	.word	0x00000000
        /*05c0*/ 	.short	0x010a
        /*05c2*/ 	.byte	0x05
	.zero		1


	//   ....[77]....
        /*05c4*/ 	.word	0x00004cc0
        /*05c8*/ 	.word	0x00000000
        /*05cc*/ 	.word	0x00000000
        /*05d0*/ 	.short	0x010a
        /*05d2*/ 	.byte	0xff
	.zero		1


	//   ....[78]....
        /*05d4*/ 	.word	0x00005020
        /*05d8*/ 	.word	0x00000000
        /*05dc*/ 	.word	0x00000080
        /*05e0*/ 	.short	0x010a
        /*05e2*/ 	.byte	0xff
	.zero		1


	//   ....[79]....
        /*05e4*/ 	.word	0x000050f0
        /*05e8*/ 	.word	0x00000000
        /*05ec*/ 	.word	0x00000000
        /*05f0*/ 	.short	0x0101
        /*05f2*/ 	.byte	0xff
	.zero		1


	//   ....[80]....
        /*05f4*/ 	.word	0x00005d00
        /*05f8*/ 	.word	0x00000002
        /*05fc*/ 	.word	0x00000040
        /*0600*/ 	.short	0x010a
        /*0602*/ 	.byte	0xff
	.zero		1


	//   ....[81]....
        /*0604*/ 	.word	0x00005d40
        /*0608*/ 	.word	0x0000001b
        /*060c*/ 	.word	0x000000a0
        /*0610*/ 	.short	0x010a
        /*0612*/ 	.byte	0xff
	.zero		1


	//   ....[82]....
        /*0614*/ 	.word	0x00005e30
        /*0618*/ 	.word	0x00000002
        /*061c*/ 	.word	0x00000040
        /*0620*/ 	.short	0x010a
        /*0622*/ 	.byte	0xff
	.zero		1


	//   ....[83]....
        /*0624*/ 	.word	0x00005fc0
        /*0628*/ 	.word	0x0000001b
        /*062c*/ 	.word	0x000000a0
        /*0630*/ 	.short	0x010a
        /*0632*/ 	.byte	0xff
	.zero		1


	//   ....[84]....
        /*0634*/ 	.word	0x00006790
        /*0638*/ 	.word	0x00000000
        /*063c*/ 	.word	0x00000000
        /*0640*/ 	.short	0x0101
        /*0642*/ 	.byte	0xff
	.zero		1


	//   ....[85]....
        /*0644*/ 	.word	0x000067a0
        /*0648*/ 	.word	0x00000002
        /*064c*/ 	.word	0x00000040
        /*0650*/ 	.short	0x010a
        /*0652*/ 	.byte	0xff
	.zero		1


	//   ....[86]....
        /*0654*/ 	.word	0x00006860
        /*0658*/ 	.word	0x00000002
        /*065c*/ 	.word	0x00000040
        /*0660*/ 	.short	0x010a
        /*0662*/ 	.byte	0xff
	.zero		1


	//   ....[87]....
        /*0664*/ 	.word	0x00006c10
        /*0668*/ 	.word	0x000000ff
        /*066c*/ 	.word	0x00000000
        /*0670*/ 	.short	0x0101
        /*0672*/ 	.byte	0x04
	.zero		1


	//   ....[88]....
        /*0674*/ 	.word	0x00007160
        /*0678*/ 	.word	0x00000000
        /*067c*/ 	.word	0x00000000
        /*0680*/ 	.short	0x0101
        /*0682*/ 	.byte	0xff
	.zero		1


	//   ....[89]....
        /*0684*/ 	.word	0x00007410
        /*0688*/ 	.word	0x000000ff
        /*068c*/ 	.word	0x00000000
        /*0690*/ 	.short	0x0101
        /*0692*/ 	.byte	0x04
	.zero		1


	//   ....[90]....
        /*0694*/ 	.word	0x00007430
        /*0698*/ 	.word	0x00000000
        /*069c*/ 	.word	0x000000f0
        /*06a0*/ 	.short	0x010a
        /*06a2*/ 	.byte	0xff
	.zero		1


	//   ....[91]....
        /*06a4*/ 	.word	0x00007490
        /*06a8*/ 	.word	0x00000000
        /*06ac*/ 	.word	0x00000020
        /*06b0*/ 	.short	0x010a
        /*06b2*/ 	.byte	0xff
	.zero		1


	//   ....[92]....
        /*06b4*/ 	.word	0x000074f0
        /*06b8*/ 	.word	0x00000000
        /*06bc*/ 	.word	0x00000020
        /*06c0*/ 	.short	0x010a
        /*06c2*/ 	.byte	0xff
	.zero		1


	//   ....[93]....
        /*06c4*/ 	.word	0x00007540
        /*06c8*/ 	.word	0x00000003
        /*06cc*/ 	.word	0x00000080
        /*06d0*/ 	.short	0x010a
        /*06d2*/ 	.byte	0xff
	.zero		1


	//   ....[94]....
        /*06d4*/ 	.word	0x000075a0
        /*06d8*/ 	.word	0x00000000
        /*06dc*/ 	.word	0x00000000
        /*06e0*/ 	.short	0x010a
        /*06e2*/ 	.byte	0xff
	.zero		1


	//   ....[95]....
        /*06e4*/ 	.word	0x00007600
        /*06e8*/ 	.word	0x00000000
        /*06ec*/ 	.word	0x00000000
        /*06f0*/ 	.short	0x010a
        /*06f2*/ 	.byte	0xff
	.zero		1


	//   ....[96]....
        /*06f4*/ 	.word	0x00007660
        /*06f8*/ 	.word	0x00000000
        /*06fc*/ 	.word	0x00000000
        /*0700*/ 	.short	0x010a
        /*0702*/ 	.byte	0xff
	.zero		1


	//   ....[97]....
        /*0704*/ 	.word	0x000076b0
        /*0708*/ 	.word	0x00000002
        /*070c*/ 	.word	0x000000e0
        /*0710*/ 	.short	0x010a
        /*0712*/ 	.byte	0xff
	.zero		1


	//   ....[98]....
        /*0714*/ 	.word	0x00007710
        /*0718*/ 	.word	0x00000002
        /*071c*/ 	.word	0x00000090
        /*0720*/ 	.short	0x010a
        /*0722*/ 	.byte	0xff
	.zero		1


	//   ....[99]....
        /*0724*/ 	.word	0x00007760
        /*0728*/ 	.word	0x00000002
        /*072c*/ 	.word	0x00000080
        /*0730*/ 	.short	0x010a
        /*0732*/ 	.byte	0xff
	.zero		1


	//   ....[100]....
        /*0734*/ 	.word	0x000077c0
        /*0738*/ 	.word	0x00000000
        /*073c*/ 	.word	0x00000090
        /*0740*/ 	.short	0x010a
        /*0742*/ 	.byte	0xff
	.zero		1


	//   ....[101]....
        /*0744*/ 	.word	0x00007810
        /*0748*/ 	.word	0x00000000
        /*074c*/ 	.word	0x00000080
        /*0750*/ 	.short	0x010a
        /*0752*/ 	.byte	0xff
	.zero		1


	//   ....[102]....
        /*0754*/ 	.word	0x00007870
        /*0758*/ 	.word	0x00000002
        /*075c*/ 	.word	0x000000c0
        /*0760*/ 	.short	0x010a
        /*0762*/ 	.byte	0xff
	.zero		1


	//   ....[103]....
        /*0764*/ 	.word	0x000078d0
        /*0768*/ 	.word	0x00000000
        /*076c*/ 	.word	0x00000000
        /*0770*/ 	.short	0x010a
        /*0772*/ 	.byte	0xff
	.zero		1


	//   ....[104]....
        /*0774*/ 	.word	0x00007930
        /*0778*/ 	.word	0x00000000
        /*077c*/ 	.word	0x00000000
        /*0780*/ 	.short	0x010a
        /*0782*/ 	.byte	0xff
	.zero		1


	//   ....[105]....
        /*0784*/ 	.word	0x00007990
        /*0788*/ 	.word	0x00000000
        /*078c*/ 	.word	0x00000000
        /*0790*/ 	.short	0x010a
        /*0792*/ 	.byte	0xff
	.zero		1


	//   ....[106]....
        /*0794*/ 	.word	0x000079f0
        /*0798*/ 	.word	0x00000000
        /*079c*/ 	.word	0x00000000
        /*07a0*/ 	.short	0x010a
        /*07a2*/ 	.byte	0xff
	.zero		1


	//   ....[107]....
        /*07a4*/ 	.word	0x00007a50
        /*07a8*/ 	.word	0x00000000
        /*07ac*/ 	.word	0x00000000
        /*07b0*/ 	.short	0x010a
        /*07b2*/ 	.byte	0xff
	.zero		1


	//   ....[108]....
        /*07b4*/ 	.word	0x00007aa0
        /*07b8*/ 	.word	0x0000000c
        /*07bc*/ 	.word	0x00000080
        /*07c0*/ 	.short	0x010a
        /*07c2*/ 	.byte	0xff
	.zero		1


	//   ....[109]....
        /*07c4*/ 	.word	0x00007b00
        /*07c8*/ 	.word	0x00000000
        /*07cc*/ 	.word	0x00000078
        /*07d0*/ 	.short	0x010a
        /*07d2*/ 	.byte	0xff
	.zero		1


	//   ....[110]....
        /*07d4*/ 	.word	0x00007b60
        /*07d8*/ 	.word	0x00000000
        /*07dc*/ 	.word	0x00000058
        /*07e0*/ 	.short	0x010a
        /*07e2*/ 	.byte	0xff
	.zero		1


	//   ....[111]....
        /*07e4*/ 	.word	0x00007bc0
        /*07e8*/ 	.word	0x00000006
        /*07ec*/ 	.word	0x00000058
        /*07f0*/ 	.short	0x010a
        /*07f2*/ 	.byte	0xff
	.zero		1


	//   ....[112]....
        /*07f4*/ 	.word	0x00007c20
        /*07f8*/ 	.word	0x00000000
        /*07fc*/ 	.word	0x00000000
        /*0800*/ 	.short	0x010a
        /*0802*/ 	.byte	0xff
	.zero		1


	//   ....[113]....
        /*0804*/ 	.word	0x00007c80
        /*0808*/ 	.word	0x00000000
        /*080c*/ 	.word	0x00000000
        /*0810*/ 	.short	0x010a
        /*0812*/ 	.byte	0xff
	.zero		1


	//   ....[114]....
        /*0814*/ 	.word	0x00007cd0
        /*0818*/ 	.word	0x00000000
        /*081c*/ 	.word	0x00000080
        /*0820*/ 	.short	0x010a
        /*0822*/ 	.byte	0xff
	.zero		1


	//   ....[115]....
        /*0824*/ 	.word	0x00007d20
        /*0828*/ 	.word	0x00000002
        /*082c*/ 	.word	0x00000040
        /*0830*/ 	.short	0x010a
        /*0832*/ 	.byte	0xff
	.zero		1


	//   ....[116]....
        /*0834*/ 	.word	0x00007d70
        /*0838*/ 	.word	0x0000001b
        /*083c*/ 	.word	0x000000a0
        /*0840*/ 	.short	0x010a
        /*0842*/ 	.byte	0xff
	.zero		1


	//   ....[117]....
        /*0844*/ 	.word	0x00007dc0
        /*0848*/ 	.word	0x00000002
        /*084c*/ 	.word	0x00000040
        /*0850*/ 	.short	0x010a
        /*0852*/ 	.byte	0xff
	.zero		1


	//----- nvinfo : EIATTR_NUM_MBARRIERS
	.align		4
.L_47:
        /*0854*/ 	.byte	0x03, 0x38
        /*0856*/ 	.short	0x0020


	//----- nvinfo : EIATTR_EXIT_INSTR_OFFSETS
	.align		4
        /*0858*/ 	.byte	0x04, 0x1c
        /*085a*/ 	.short	(.L_49 - .L_48)


	//   ....[0]....
.L_48:
        /*085c*/ 	.word	0x00002940


	//   ....[1]....
        /*0860*/ 	.word	0x00002e30


	//   ....[2]....
        /*0864*/ 	.word	0x00002e90


	//   ....[3]....
        /*0868*/ 	.word	0x00003d20


	//   ....[4]....
        /*086c*/ 	.word	0x00004cf0


	//   ....[5]....
        /*0870*/ 	.word	0x00004d30


	//   ....[6]....
        /*0874*/ 	.word	0x00007300


	//   ....[7]....
        /*0878*/ 	.word	0x00007380


	//   ....[8]....
        /*087c*/ 	.word	0x000073b0


	//   ....[9]....
        /*0880*/ 	.word	0x00007420


	//----- nvinfo : EIATTR_MAX_THREADS
	.align		4
.L_49:
        /*0884*/ 	.byte	0x04, 0x05
        /*0886*/ 	.short	(.L_51 - .L_50)
.L_50:
        /*0888*/ 	.word	0x00000100
        /*088c*/ 	.word	0x00000001
        /*0890*/ 	.word	0x00000001


	//----- nvinfo : EIATTR_CRS_STACK_SIZE
	.align		4
.L_51:
        /*0894*/ 	.byte	0x04, 0x1e
        /*0896*/ 	.short	(.L_53 - .L_52)
.L_52:
        /*0898*/ 	.word	0x00000000


	//----- nvinfo : EIATTR_CBANK_PARAM_SIZE
	.align		4
.L_53:
        /*089c*/ 	.byte	0x03, 0x19
        /*089e*/ 	.short	0x0800


	//----- nvinfo : EIATTR_PARAM_CBANK
	.align		4
        /*08a0*/ 	.byte	0x04, 0x0a
        /*08a2*/ 	.short	(.L_55 - .L_54)
	.align		4
.L_54:
        /*08a4*/ 	.word	index@(.nv.constant0._ZN7cutlass13device_kernelINS_4gemm6kernel13GemmUniversalIN4cute5tupleIJiiiiEEENS1_10collective13CollectiveMmaINS1_35MainloopSm100TmaUmmaWarpSpecializedILi4ELi2ELi4ENS5_IJNS4_1CILi1EEENSA_ILi2EEESB_EEEEENS5_IJNSA_ILi64EEESF_NSA_ILi32EEEEEENS_6half_tENS5_IJlSB_lEEESI_SJ_NS4_8TiledMMAINS4_8MMA_AtomIJNS4_20SM100_MMA_F16BF16_SSISI_SI_fLi64ELi64ELNS4_4UMMA5MajorE0ELSO_0ELNSN_7ScaleInE0ELSP_0EEEEEENS4_6LayoutINS5_IJSB_SB_SB_EEENS5_IJNSA_ILi0EEESU_SU_EEEEENS5_IJNS4_10UnderscoreESX_SX_EEEEENS4_23SM90_TMA_LOAD_MULTICASTENS4_14ComposedLayoutINS4_7SwizzleILi2ELi4ELi3EEENS4_18smem_ptr_flag_bitsILi16EEENSS_INS5_IJNSA_ILi8EEESG_EEENS5_IJSG_SB_EEEEEEEvNS4_8identityENS4_13SM90_TMA_LOADES1A_vS1B_EENS_8epilogue10collective18CollectiveEpilogueINS1E_23Sm100TmaWarpSpecializedILi3ELi2ELi16ELb1ELb0EEEJSH_NS5_IJNSS_ISF_SB_EENSS_ISG_SB_EEEEESI_SJ_SI_SJ_NS1E_6fusion15FusionCallbacksIS1I_NS1M_17LinearCombinationISI_fSI_fLNS_15FloatRoundStyleE2EEESH_S1L_JEEENS4_5SM1004TMEM4LOAD26SM100_TMEM_LOAD_16dp256b4xES1C_S1A_NS4_17SM75_U32x4_LDSM_NENS4_14SM90_TMA_STOREES1A_NS4_17SM90_U32x4_STSM_NENS4_39AutoVectorizingCopyWithAssumedAlignmentILi128EEEEEEvvEEEEvNT_6ParamsE)
        /*08a8*/ 	.short	0x0380
        /*08aa*/ 	.short	0x0800


	//----- nvinfo : EIATTR_SW_WAR
	.align		4
.L_55:
        /*08ac*/ 	.byte	0x04, 0x36
        /*08ae*/ 	.short	(.L_57 - .L_56)
.L_56:
        /*08b0*/ 	.word	0x00000008
.L_57:


//--------------------- .nv.callgraph             --------------------------
	.section	.nv.callgraph,"",@"SHT_CUDA_CALLGRAPH"
	.align	4
	.sectionentsize	8
	.align		4
        /*0000*/ 	.word	0x00000000
	.align		4
        /*0004*/ 	.word	0xffffffff
	.align		4
        /*0008*/ 	.word	index@(_ZN7cutlass13device_kernelINS_4gemm6kernel13GemmUniversalIN4cute5tupleIJiiiiEEENS1_10collective13CollectiveMmaINS1_35MainloopSm100TmaUmmaWarpSpecializedILi4ELi2ELi4ENS5_IJNS4_1CILi1EEENSA_ILi2EEESB_EEEEENS5_IJNSA_ILi64EEESF_NSA_ILi32EEEEEENS_6half_tENS5_IJlSB_lEEESI_SJ_NS4_8TiledMMAINS4_8MMA_AtomIJNS4_20SM100_MMA_F16BF16_SSISI_SI_fLi64ELi64ELNS4_4UMMA5MajorE0ELSO_0ELNSN_7ScaleInE0ELSP_0EEEEEENS4_6LayoutINS5_IJSB_SB_SB_EEENS5_IJNSA_ILi0EEESU_SU_EEEEENS5_IJNS4_10UnderscoreESX_SX_EEEEENS4_23SM90_TMA_LOAD_MULTICASTENS4_14ComposedLayoutINS4_7SwizzleILi2ELi4ELi3EEENS4_18smem_ptr_flag_bitsILi16EEENSS_INS5_IJNSA_ILi8EEESG_EEENS5_IJSG_SB_EEEEEEEvNS4_8identityENS4_13SM90_TMA_LOADES1A_vS1B_EENS_8epilogue10collective18CollectiveEpilogueINS1E_23Sm100TmaWarpSpecializedILi3ELi2ELi16ELb1ELb0EEEJSH_NS5_IJNSS_ISF_SB_EENSS_ISG_SB_EEEEESI_SJ_SI_SJ_NS1E_6fusion15FusionCallbacksIS1I_NS1M_17LinearCombinationISI_fSI_fLNS_15FloatRoundStyleE2EEESH_S1L_JEEENS4_5SM1004TMEM4LOAD26SM100_TMEM_LOAD_16dp256b4xES1C_S1A_NS4_17SM75_U32x4_LDSM_NENS4_14SM90_TMA_STOREES1A_NS4_17SM90_U32x4_STSM_NENS4_39AutoVectorizingCopyWithAssumedAlignmentILi128EEEEEEvvEEEEvNT_6ParamsE)
	.align		4
        /*000c*/ 	.word	index@(__assertfail)
	.align		4
        /*0010*/ 	.word	0x00000000
	.align		4
        /*0014*/ 	.word	0xfffffffe
	.align		4
        /*0018*/ 	.word	0x00000000
	.align		4
        /*001c*/ 	.word	0xfffffffd
	.align		4
        /*0020*/ 	.word	0x00000000
	.align		4
        /*0024*/ 	.word	0xfffffffc


//--------------------- .nv.constant4             --------------------------
	.section	.nv.constant4,"a",@progbits
	.align	8
	.align		8
.nv.constant4:
        /*0000*/ 	.dword	__assertfail
	.align		8
        /*0008*/ 	.dword	__unnamed_1
	.align		8
        /*0010*/ 	.dword	__unnamed_2
	.align		8
        /*0018*/ 	.dword	_ZN39_INTERNAL_014efd77_4_k_cu_5e35e4ff_63404cuda3std3__45__cpo5beginE
	.align		8
        /*0020*/ 	.dword	_ZN39_INTERNAL_014efd77_4_k_cu_5e35e4ff_63404cuda3std3__45__cpo3endE
	.align		8
        /*0028*/ 	.dword	_ZN39_INTERNAL_014efd77_4_k_cu_5e35e4ff_63404cuda3std3__45__cpo6cbeginE
	.align		8
        /*0030*/ 	.dword	_ZN39_INTERNAL_014efd77_4_k_cu_5e35e4ff_63404cuda3std3__45__cpo4cendE
	.align		8
        /*0038*/ 	.dword	_ZN39_INTERNAL_014efd77_4_k_cu_5e35e4ff_63404cuda3std3__441_GLOBAL__N__014efd77_4_k_cu_5e35e4ff_63406ignoreE
	.align		8
        /*0040*/ 	.dword	_ZN39_INTERNAL_014efd77_4_k_cu_5e35e4ff_63404cuda3std3__419piecewise_constructE
	.align		8
        /*0048*/ 	.dword	_ZN39_INTERNAL_014efd77_4_k_cu_5e35e4ff_63404cuda3std3__48in_placeE
	.align		8
        /*0050*/ 	.dword	_ZN39_INTERNAL_014efd77_4_k_cu_5e35e4ff_63404cuda3std6ranges3__45__cpo4swapE
	.align		8
        /*0058*/ 	.dword	_ZN39_INTERNAL_014efd77_4_k_cu_5e35e4ff_63404cuda3std6ranges3__45__cpo9iter_moveE
	.align		8
        /*0060*/ 	.dword	_ZN39_INTERNAL_014efd77_4_k_cu_5e35e4ff_63404cute7productE
	.align		8
        /*0068*/ 	.dword	_ZN39_INTERNAL_014efd77_4_k_cu_5e35e4ff_63404cute1_E
	.align		8
        /*0070*/ 	.dword	$str$25
	.align		8
        /*0078*/ 	.dword	$str$26
	.align		8
        /*0080*/ 	.dword	$str$27
	.align		8
        /*0088*/ 	.dword	$str$28


//--------------------- .text._ZN7cutlass13device_kernelINS_4gemm6kernel13GemmUniversalIN4cute5tupleIJiiiiEEENS1_10collective13CollectiveMmaINS1_35MainloopSm100TmaUmmaWarpSpecializedILi4ELi2ELi4ENS5_IJNS4_1CILi1EEENSA_ILi2EEESB_EEEEENS5_IJNSA_ILi64EEESF_NSA_ILi32EEEEEENS_6half_tENS5_IJlSB_lEEESI_SJ_NS4_8TiledMMAINS4_8MMA_AtomIJNS4_20SM100_MMA_F16BF16_SSISI_SI_fLi64ELi64ELNS4_4UMMA5MajorE0ELSO_0ELNSN_7ScaleInE0ELSP_0EEEEEENS4_6LayoutINS5_IJSB_SB_SB_EEENS5_IJNSA_ILi0EEESU_SU_EEEEENS5_IJNS4_10UnderscoreESX_SX_EEEEENS4_23SM90_TMA_LOAD_MULTICASTENS4_14ComposedLayoutINS4_7SwizzleILi2ELi4ELi3EEENS4_18smem_ptr_flag_bitsILi16EEENSS_INS5_IJNSA_ILi8EEESG_EEENS5_IJSG_SB_EEEEEEEvNS4_8identityENS4_13SM90_TMA_LOADES1A_vS1B_EENS_8epilogue10collective18CollectiveEpilogueINS1E_23Sm100TmaWarpSpecializedILi3ELi2ELi16ELb1ELb0EEEJSH_NS5_IJNSS_ISF_SB_EENSS_ISG_SB_EEEEESI_SJ_SI_SJ_NS1E_6fusion15FusionCallbacksIS1I_NS1M_17LinearCombinationISI_fSI_fLNS_15FloatRoundStyleE2EEESH_S1L_JEEENS4_5SM1004TMEM4LOAD26SM100_TMEM_LOAD_16dp256b4xES1C_S1A_NS4_17SM75_U32x4_LDSM_NENS4_14SM90_TMA_STOREES1A_NS4_17SM90_U32x4_STSM_NENS4_39AutoVectorizingCopyWithAssumedAlignmentILi128EEEEEEvvEEEEvNT_6ParamsE --------------------------
	.section	.text._ZN7cutlass13device_kernelINS_4gemm6kernel13GemmUniversalIN4cute5tupleIJiiiiEEENS1_10collective13CollectiveMmaINS1_35MainloopSm100TmaUmmaWarpSpecializedILi4ELi2ELi4ENS5_IJNS4_1CILi1EEENSA_ILi2EEESB_EEEEENS5_IJNSA_ILi64EEESF_NSA_ILi32EEEEEENS_6half_tENS5_IJlSB_lEEESI_SJ_NS4_8TiledMMAINS4_8MMA_AtomIJNS4_20SM100_MMA_F16BF16_SSISI_SI_fLi64ELi64ELNS4_4UMMA5MajorE0ELSO_0ELNSN_7ScaleInE0ELSP_0EEEEEENS4_6LayoutINS5_IJSB_SB_SB_EEENS5_IJNSA_ILi0EEESU_SU_EEEEENS5_IJNS4_10UnderscoreESX_SX_EEEEENS4_23SM90_TMA_LOAD_MULTICASTENS4_14ComposedLayoutINS4_7SwizzleILi2ELi4ELi3EEENS4_18smem_ptr_flag_bitsILi16EEENSS_INS5_IJNSA_ILi8EEESG_EEENS5_IJSG_SB_EEEEEEEvNS4_8identityENS4_13SM90_TMA_LOADES1A_vS1B_EENS_8epilogue10collective18CollectiveEpilogueINS1E_23Sm100TmaWarpSpecializedILi3ELi2ELi16ELb1ELb0EEEJSH_NS5_IJNSS_ISF_SB_EENSS_ISG_SB_EEEEESI_SJ_SI_SJ_NS1E_6fusion15FusionCallbacksIS1I_NS1M_17LinearCombinationISI_fSI_fLNS_15FloatRoundStyleE2EEESH_S1L_JEEENS4_5SM1004TMEM4LOAD26SM100_TMEM_LOAD_16dp256b4xES1C_S1A_NS4_17SM75_U32x4_LDSM_NENS4_14SM90_TMA_STOREES1A_NS4_17SM90_U32x4_STSM_NENS4_39AutoVectorizingCopyWithAssumedAlignmentILi128EEEEEEvvEEEEvNT_6ParamsE,"ax",@progbits
	.align	128
.text._ZN7cutlass13device_kernelINS_4gemm6kernel13GemmUniversalIN4cute5tupleIJiiiiEEENS1_10collective13CollectiveMmaINS1_35MainloopSm100TmaUmmaWarpSpecializedILi4ELi2ELi4ENS5_IJNS4_1CILi1EEENSA_ILi2EEESB_EEEEENS5_IJNSA_ILi64EEESF_NSA_ILi32EEEEEENS_6half_tENS5_IJlSB_lEEESI_SJ_NS4_8TiledMMAINS4_8MMA_AtomIJNS4_20SM100_MMA_F16BF16_SSISI_SI_fLi64ELi64ELNS4_4UMMA5MajorE0ELSO_0ELNSN_7ScaleInE0ELSP_0EEEEEENS4_6LayoutINS5_IJSB_SB_SB_EEENS5_IJNSA_ILi0EEESU_SU_EEEEENS5_IJNS4_10UnderscoreESX_SX_EEEEENS4_23SM90_TMA_LOAD_MULTICASTENS4_14ComposedLayoutINS4_7SwizzleILi2ELi4ELi3EEENS4_18smem_ptr_flag_bitsILi16EEENSS_INS5_IJNSA_ILi8EEESG_EEENS5_IJSG_SB_EEEEEEEvNS4_8identityENS4_13SM90_TMA_LOADES1A_vS1B_EENS_8epilogue10collective18CollectiveEpilogueINS1E_23Sm100TmaWarpSpecializedILi3ELi2ELi16ELb1ELb0EEEJSH_NS5_IJNSS_ISF_SB_EENSS_ISG_SB_EEEEESI_SJ_SI_SJ_NS1E_6fusion15FusionCallbacksIS1I_NS1M_17LinearCombinationISI_fSI_fLNS_15FloatRoundStyleE2EEESH_S1L_JEEENS4_5SM1004TMEM4LOAD26SM100_TMEM_LOAD_16dp256b4xES1C_S1A_NS4_17SM75_U32x4_LDSM_NENS4_14SM90_TMA_STOREES1A_NS4_17SM90_U32x4_STSM_NENS4_39AutoVectorizingCopyWithAssumedAlignmentILi128EEEEEEvvEEEEvNT_6ParamsE:
        .type           _ZN7cutlass13device_kernelINS_4gemm6kernel13GemmUniversalIN4cute5tupleIJiiiiEEENS1_10collective13CollectiveMmaINS1_35MainloopSm100TmaUmmaWarpSpecializedILi4ELi2ELi4ENS5_IJNS4_1CILi1EEENSA_ILi2EEESB_EEEEENS5_IJNSA_ILi64EEESF_NSA_ILi32EEEEEENS_6half_tENS5_IJlSB_lEEESI_SJ_NS4_8TiledMMAINS4_8MMA_AtomIJNS4_20SM100_MMA_F16BF16_SSISI_SI_fLi64ELi64ELNS4_4UMMA5MajorE0ELSO_0ELNSN_7ScaleInE0ELSP_0EEEEEENS4_6LayoutINS5_IJSB_SB_SB_EEENS5_IJNSA_ILi0EEESU_SU_EEEEENS5_IJNS4_10UnderscoreESX_SX_EEEEENS4_23SM90_TMA_LOAD_MULTICASTENS4_14ComposedLayoutINS4_7SwizzleILi2ELi4ELi3EEENS4_18smem_ptr_flag_bitsILi16EEENSS_INS5_IJNSA_ILi8EEESG_EEENS5_IJSG_SB_EEEEEEEvNS4_8identityENS4_13SM90_TMA_LOADES1A_vS1B_EENS_8epilogue10collective18CollectiveEpilogueINS1E_23Sm100TmaWarpSpecializedILi3ELi2ELi16ELb1ELb0EEEJSH_NS5_IJNSS_ISF_SB_EENSS_ISG_SB_EEEEESI_SJ_SI_SJ_NS1E_6fusion15FusionCallbacksIS1I_NS1M_17LinearCombinationISI_fSI_fLNS_15FloatRoundStyleE2EEESH_S1L_JEEENS4_5SM1004TMEM4LOAD26SM100_TMEM_LOAD_16dp256b4xES1C_S1A_NS4_17SM75_U32x4_LDSM_NENS4_14SM90_TMA_STOREES1A_NS4_17SM90_U32x4_STSM_NENS4_39AutoVectorizingCopyWithAssumedAlignmentILi128EEEEEEvvEEEEvNT_6ParamsE,@function
        .size           _ZN7cutlass13device_kernelINS_4gemm6kernel13GemmUniversalIN4cute5tupleIJiiiiEEENS1_10collective13CollectiveMmaINS1_35MainloopSm100TmaUmmaWarpSpecializedILi4ELi2ELi4ENS5_IJNS4_1CILi1EEENSA_ILi2EEESB_EEEEENS5_IJNSA_ILi64EEESF_NSA_ILi32EEEEEENS_6half_tENS5_IJlSB_lEEESI_SJ_NS4_8TiledMMAINS4_8MMA_AtomIJNS4_20SM100_MMA_F16BF16_SSISI_SI_fLi64ELi64ELNS4_4UMMA5MajorE0ELSO_0ELNSN_7ScaleInE0ELSP_0EEEEEENS4_6LayoutINS5_IJSB_SB_SB_EEENS5_IJNSA_ILi0EEESU_SU_EEEEENS5_IJNS4_10UnderscoreESX_SX_EEEEENS4_23SM90_TMA_LOAD_MULTICASTENS4_14ComposedLayoutINS4_7SwizzleILi2ELi4ELi3EEENS4_18smem_ptr_flag_bitsILi16EEENSS_INS5_IJNSA_ILi8EEESG_EEENS5_IJSG_SB_EEEEEEEvNS4_8identityENS4_13SM90_TMA_LOADES1A_vS1B_EENS_8epilogue10collective18CollectiveEpilogueINS1E_23Sm100TmaWarpSpecializedILi3ELi2ELi16ELb1ELb0EEEJSH_NS5_IJNSS_ISF_SB_EENSS_ISG_SB_EEEEESI_SJ_SI_SJ_NS1E_6fusion15FusionCallbacksIS1I_NS1M_17LinearCombinationISI_fSI_fLNS_15FloatRoundStyleE2EEESH_S1L_JEEENS4_5SM1004TMEM4LOAD26SM100_TMEM_LOAD_16dp256b4xES1C_S1A_NS4_17SM75_U32x4_LDSM_NENS4_14SM90_TMA_STOREES1A_NS4_17SM90_U32x4_STSM_NENS4_39AutoVectorizingCopyWithAssumedAlignmentILi128EEEEEEvvEEEEvNT_6ParamsE,(.L_x_161 - _ZN7cutlass13device_kernelINS_4gemm6kernel13GemmUniversalIN4cute5tupleIJiiiiEEENS1_10collective13CollectiveMmaINS1_35MainloopSm100TmaUmmaWarpSpecializedILi4ELi2ELi4ENS5_IJNS4_1CILi1EEENSA_ILi2EEESB_EEEEENS5_IJNSA_ILi64EEESF_NSA_ILi32EEEEEENS_6half_tENS5_IJlSB_lEEESI_SJ_NS4_8TiledMMAINS4_8MMA_AtomIJNS4_20SM100_MMA_F16BF16_SSISI_SI_fLi64ELi64ELNS4_4UMMA5MajorE0ELSO_0ELNSN_7ScaleInE0ELSP_0EEEEEENS4_6LayoutINS5_IJSB_SB_SB_EEENS5_IJNSA_ILi0EEESU_SU_EEEEENS5_IJNS4_10UnderscoreESX_SX_EEEEENS4_23SM90_TMA_LOAD_MULTICASTENS4_14ComposedLayoutINS4_7SwizzleILi2ELi4ELi3EEENS4_18smem_ptr_flag_bitsILi16EEENSS_INS5_IJNSA_ILi8EEESG_EEENS5_IJSG_SB_EEEEEEEvNS4_8identityENS4_13SM90_TMA_LOADES1A_vS1B_EENS_8epilogue10collective18CollectiveEpilogueINS1E_23Sm100TmaWarpSpecializedILi3ELi2ELi16ELb1ELb0EEEJSH_NS5_IJNSS_ISF_SB_EENSS_ISG_SB_EEEEESI_SJ_SI_SJ_NS1E_6fusion15FusionCallbacksIS1I_NS1M_17LinearCombinationISI_fSI_fLNS_15FloatRoundStyleE2EEESH_S1L_JEEENS4_5SM1004TMEM4LOAD26SM100_TMEM_LOAD_16dp256b4xES1C_S1A_NS4_17SM75_U32x4_LDSM_NENS4_14SM90_TMA_STOREES1A_NS4_17SM90_U32x4_STSM_NENS4_39AutoVectorizingCopyWithAssumedAlignmentILi128EEEEEEvvEEEEvNT_6ParamsE)
        .other          _ZN7cutlass13device_kernelINS_4gemm6kernel13GemmUniversalIN4cute5tupleIJiiiiEEENS1_10collective13CollectiveMmaINS1_35MainloopSm100TmaUmmaWarpSpecializedILi4ELi2ELi4ENS5_IJNS4_1CILi1EEENSA_ILi2EEESB_EEEEENS5_IJNSA_ILi64EEESF_NSA_ILi32EEEEEENS_6half_tENS5_IJlSB_lEEESI_SJ_NS4_8TiledMMAINS4_8MMA_AtomIJNS4_20SM100_MMA_F16BF16_SSISI_SI_fLi64ELi64ELNS4_4UMMA5MajorE0ELSO_0ELNSN_7ScaleInE0ELSP_0EEEEEENS4_6LayoutINS5_IJSB_SB_SB_EEENS5_IJNSA_ILi0EEESU_SU_EEEEENS5_IJNS4_10UnderscoreESX_SX_EEEEENS4_23SM90_TMA_LOAD_MULTICASTENS4_14ComposedLayoutINS4_7SwizzleILi2ELi4ELi3EEENS4_18smem_ptr_flag_bitsILi16EEENSS_INS5_IJNSA_ILi8EEESG_EEENS5_IJSG_SB_EEEEEEEvNS4_8identityENS4_13SM90_TMA_LOADES1A_vS1B_EENS_8epilogue10collective18CollectiveEpilogueINS1E_23Sm100TmaWarpSpecializedILi3ELi2ELi16ELb1ELb0EEEJSH_NS5_IJNSS_ISF_SB_EENSS_ISG_SB_EEEEESI_SJ_SI_SJ_NS1E_6fusion15FusionCallbacksIS1I_NS1M_17LinearCombinationISI_fSI_fLNS_15FloatRoundStyleE2EEESH_S1L_JEEENS4_5SM1004TMEM4LOAD26SM100_TMEM_LOAD_16dp256b4xES1C_S1A_NS4_17SM75_U32x4_LDSM_NENS4_14SM90_TMA_STOREES1A_NS4_17SM90_U32x4_STSM_NENS4_39AutoVectorizingCopyWithAssumedAlignmentILi128EEEEEEvvEEEEvNT_6ParamsE,@"STO_CUDA_ENTRY STV_DEFAULT"
_ZN7cutlass13device_kernelINS_4gemm6kernel13GemmUniversalIN4cute5tupleIJiiiiEEENS1_10collective13CollectiveMmaINS1_35MainloopSm100TmaUmmaWarpSpecializedILi4ELi2ELi4ENS5_IJNS4_1CILi1EEENSA_ILi2EEESB_EEEEENS5_IJNSA_ILi64EEESF_NSA_ILi32EEEEEENS_6half_tENS5_IJlSB_lEEESI_SJ_NS4_8TiledMMAINS4_8MMA_AtomIJNS4_20SM100_MMA_F16BF16_SSISI_SI_fLi64ELi64ELNS4_4UMMA5MajorE0ELSO_0ELNSN_7ScaleInE0ELSP_0EEEEEENS4_6LayoutINS5_IJSB_SB_SB_EEENS5_IJNSA_ILi0EEESU_SU_EEEEENS5_IJNS4_10UnderscoreESX_SX_EEEEENS4_23SM90_TMA_LOAD_MULTICASTENS4_14ComposedLayoutINS4_7SwizzleILi2ELi4ELi3EEENS4_18smem_ptr_flag_bitsILi16EEENSS_INS5_IJNSA_ILi8EEESG_EEENS5_IJSG_SB_EEEEEEEvNS4_8identityENS4_13SM90_TMA_LOADES1A_vS1B_EENS_8epilogue10collective18CollectiveEpilogueINS1E_23Sm100TmaWarpSpecializedILi3ELi2ELi16ELb1ELb0EEEJSH_NS5_IJNSS_ISF_SB_EENSS_ISG_SB_EEEEESI_SJ_SI_SJ_NS1E_6fusion15FusionCallbacksIS1I_NS1M_17LinearCombinationISI_fSI_fLNS_15FloatRoundStyleE2EEESH_S1L_JEEENS4_5SM1004TMEM4LOAD26SM100_TMEM_LOAD_16dp256b4xES1C_S1A_NS4_17SM75_U32x4_LDSM_NENS4_14SM90_TMA_STOREES1A_NS4_17SM90_U32x4_STSM_NENS4_39AutoVectorizingCopyWithAssumedAlignmentILi128EEEEEEvvEEEEvNT_6ParamsE:
[----:B------:R-:W1:Y:S01]  /*0000*/  LDC R1, c[0x0][0x37c] ;  /* 0x0000df00ff017b82 */ /* 0x000e620000000800 */
[----:B------:R-:W2:Y:S01]  /*0010*/  S2R R55, SR_TID.X ;  /* 0x0000000000377919 */ /* 0x000ea20000002100 */
[----:B------:R-:W3:Y:S01]  /*0020*/  LDCU.64 UR8, c[0x0][0x890] ;  /* 0x00011200ff0877ac */ /* 0x000ee20008000a00 */
[----:B------:R-:W-:Y:S02]  /*0030*/  PRMT R45, RZ, 0x7610, R45 ;  /* 0x00007610ff2d7816 */ /* 0x000fe4000000002d */
[----:B------:R-:W-:Y:S01]  /*0040*/  ELECT P3, URZ, PT ;  /* 0x0000000000ff782f */ /* 0x000fe20003860000 */
[----:B---3--:R-:W-:-:S04]  /*0050*/  UISETP.NE.U32.AND UP0, UPT, UR8, URZ, UPT ;  /* 0x000000ff0800728c */ /* 0x008fc8000bf05070 */
[----:B------:R-:W-:Y:S01]  /*0060*/  UISETP.NE.AND.EX UP0, UPT, UR9, URZ, UPT, UP0 ;  /* 0x000000ff0900728c */ /* 0x000fe2000bf05300 */
[----:B--2---:R-:W-:-:S05]  /*0070*/  SHF.R.U32.HI R46, RZ, 0x5, R55 ;  /* 0x00000005ff2e7819 */ /* 0x004fca0000011637 */
[----:B------:R-:W2:Y:S02]  /*0080*/  SHFL.IDX PT, R0, R46, RZ, 0x1f ;  /* 0x00001fff2e007589 */ /* 0x000ea400000e0000 */
[----:B--2---:R-:W-:Y:S01]  /*0090*/  R2UR UR22, R0 ;  /* 0x00000000001672ca */ /* 0x004fe200000e0000 */
[----:B-1----:R-:W-:-:S14]  /*00a0*/  BRA.U UP0, `(.L_x_0) ;  /* 0x0000000100307547 */ /* 0x002fdc000b800000 */
[----:B------:R-:W1:Y:S02]  /*00b0*/  LDCU.64 UR4, c[0x0][0x888] ;  /* 0x00011100ff0477ac */ /* 0x000e640008000a00 */
[----:B-1----:R-:W-:-:S04]  /*00c0*/  UISETP.NE.U32.AND UP0, UPT, UR4, URZ, UPT ;  /* 0x000000ff0400728c */ /* 0x002fc8000bf05070 */
[----:B------:R-:W-:-:S09]  /*00d0*/  UISETP.NE.AND.EX UP0, UPT, UR5, URZ, UPT, UP0 ;  /* 0x000000ff0500728c */ /* 0x000fd2000bf05300 */
[----:B------:R-:W-:Y:S05]  /*00e0*/  BRA.U !UP0, `(.L_x_1) ;  /* 0x0000000108147547 */ /* 0x000fea000b800000 */
[----:B------:R-:W1:Y:S01]  /*00f0*/  LDC.64 R26, c[0x0][0x888] ;  /* 0x00022200ff1a7b82 */ /* 0x000e620000000a00 */
[----:B------:R-:W1:Y:S02]  /*0100*/  LDCU.64 UR4, c[0x0][0x358] ;  /* 0x00006b00ff0477ac */ /* 0x000e640008000a00 */
[----:B-1----:R1:W5:Y:S01]  /*0110*/  LDG.E R26, desc[UR4][R26.64] ;  /* 0x000000041a1a7981 */ /* 0x002362000c1e1900 */
[----:B------:R-:W-:Y:S01]  /*0120*/  HFMA2 R45, -RZ, RZ, 0, 5.9604644775390625e-08 ;  /* 0x00000001ff2d7431 */ /* 0x000fe200000001ff */
[----:B------:R-:W-:Y:S05]  /*0130*/  BRA `(.L_x_0) ;  /* 0x00000000000c7947 */ /* 0x000fea0003800000 */
.L_x_1:
[----:B------:R-:W1:Y:S01]  /*0140*/  LDCU UR4, c[0x0][0x880] ;  /* 0x00011000ff0477ac */ /* 0x000e620008000800 */
[----:B------:R-:W-:Y:S01]  /*0150*/  HFMA2 R45, -RZ, RZ, 0, 5.9604644775390625e-08 ;  /* 0x00000001ff2d7431 */ /* 0x000fe200000001ff */
[----:B-1----:R-:W-:-:S07]  /*0160*/  MOV R26, UR4 ;  /* 0x00000004001a7c02 */ /* 0x002fce0008000f00 */
.L_x_0:
[----:B------:R-:W2:Y:S02]  /*0170*/  LDCU.64 UR4, c[0x0][0x8b0] ;  /* 0x00011600ff0477ac */ /* 0x000ea40008000a00 */
[----:B--2---:R-:W-:-:S04]  /*0180*/  UISETP.NE.U32.AND UP0, UPT, UR4, URZ, UPT ;  /* 0x000000ff0400728c */ /* 0x004fc8000bf05070 */
[----:B------:R-:W-:-:S09]  /*0190*/  UISETP.NE.AND.EX UP0, UPT, UR5, URZ, UPT, UP0 ;  /* 0x000000ff0500728c */ /* 0x000fd2000bf05300 */
[----:B------:R-:W-:Y:S05]  /*01a0*/  BRA.U UP0, `(.L_x_2) ;  /* 0x0000000100287547 */ /* 0x000fea000b800000 */
[----:B------:R-:W2:Y:S02]  /*01b0*/  LDCU.64 UR4, c[0x0][0x8a8] ;  /* 0x00011500ff0477ac */ /* 0x000ea40008000a00 */
[----:B--2---:R-:W-:-:S04]  /*01c0*/  UISETP.NE.U32.AND UP0, UPT, UR4, URZ, UPT ;  /* 0x000000ff0400728c */ /* 0x004fc8000bf05070 */
[----:B------:R-:W-:-:S09]  /*01d0*/  UISETP.NE.AND.EX UP0, UPT, UR5, URZ, UPT, UP0 ;  /* 0x000000ff0500728c */ /* 0x000fd2000bf05300 */
[----:B------:R-:W-:Y:S05]  /*01e0*/  BRA.U !UP0, `(.L_x_3) ;  /* 0x0000000108107547 */ /* 0x000fea000b800000 */
[----:B------:R-:W2:Y:S01]  /*01f0*/  LDC.64 R24, c[0x0][0x8a8] ;  /* 0x00022a00ff187b82 */ /* 0x000ea20000000a00 */
[----:B------:R-:W2:Y:S02]  /*0200*/  LDCU.64 UR4, c[0x0][0x358] ;  /* 0x00006b00ff0477ac */ /* 0x000ea40008000a00 */
[----:B--2---:R2:W5:Y:S01]  /*0210*/  LDG.E R24, desc[UR4][R24.64] ;  /* 0x0000000418187981 */ /* 0x004562000c1e1900 */
[----:B------:R-:W-:Y:S05]  /*0220*/  BRA `(.L_x_2) ;  /* 0x0000000000087947 */ /* 0x000fea0003800000 */
.L_x_3:
[----:B------:R-:W2:Y:S02]  /*0230*/  LDCU UR4, c[0x0][0x8a0] ;  /* 0x00011400ff0477ac */ /* 0x000ea40008000800 */
[----:B--2---:R-:W-:Y:S02]  /*0240*/  MOV R24, UR4 ;  /* 0x0000000400187c02 */ /* 0x004fe40008000f00 */
.L_x_2:
[----:B------:R-:W-:Y:S01]  /*0250*/  IMAD.U32 R0, RZ, RZ, UR22 ;  /* 0x00000016ff007e24 */ /* 0x000fe2000f8e00ff */
[----:B------:R-:W-:Y:S04]  /*0260*/  BSSY.RECONVERGENT B0, `(.L_x_4) ;  /* 0x000000c000007945 */ /* 0x000fe80003800200 */
[C---:B------:R-:W-:Y:S02]  /*0270*/  ISETP.NE.OR P1, PT, R0.reuse, 0x1, !P3 ;  /* 0x000000010000780c */ /* 0x040fe40005f25670 */
[----:B------:R-:W-:-:S11]  /*0280*/  ISETP.NE.OR P0, PT, R0, 0x3, !P3 ;  /* 0x000000030000780c */ /* 0x000fd60005f05670 */
[----:B------:R-:W-:Y:S05]  /*0290*/  @P1 BRA `(.L_x_5) ;  /* 0x0000000000201947 */ /* 0x000fea0003800000 */
[----:B------:R-:W3:Y:S02]  /*02a0*/  LDCU.64 UR4, c[0x0][0x348] ;  /* 0x00006900ff0477ac */ /* 0x000ee40008000a00 */
[----:B---3--:R-:W-:Y:S02]  /*02b0*/  UIADD3 UR6, UP1, UPT, UR4, 0x80, URZ ;  /* 0x0000008004067890 */ /* 0x008fe4000ff3e0ff */
[----:B------:R-:W-:Y:S02]  /*02c0*/  UIADD3 UR4, UP0, UPT, UR4, 0x180, URZ ;  /* 0x0000018004047890 */ /* 0x000fe4000ff1e0ff */
[----:B------:R-:W-:Y:S02]  /*02d0*/  UIADD3.X UR7, UPT, UPT, URZ, UR5, URZ, UP1, !UPT ;  /* 0x00000005ff077290 */ /* 0x000fe40008ffe4ff */
[----:B------:R-:W-:-:S07]  /*02e0*/  UIADD3.X UR5, UPT, UPT, URZ, UR5, URZ, UP0, !UPT ;  /* 0x00000005ff057290 */ /* 0x000fce00087fe4ff */
[----:B------:R3:W-:Y:S02]  /*02f0*/  UTMACCTL.PF [UR6] ;  /* 0x00000000060079b9 */ /* 0x0007e40008040000 */
[----:B------:R3:W-:Y:S02]  /*0300*/  UTMACCTL.PF [UR4] ;  /* 0x00000000040079b9 */ /* 0x0007e40008040000 */
[----:B---3--:R-:W-:Y:S01]  /*0310*/  NOP ;  /* 0x0000000000007918 */ /* 0x008fe20000000000 */
.L_x_5:
[----:B------:R-:W-:Y:S05]  /*0320*/  BSYNC.RECONVERGENT B0 ;  /* 0x0000000000007941 */ /* 0x000fea0003800200 */
.L_x_4:
[----:B------:R-:W-:Y:S04]  /*0330*/  BSSY.RECONVERGENT B0, `(.L_x_6) ;  /* 0x000000a000007945 */ /* 0x000fe80003800200 */
        /* <DEDUP_REMOVED lines=9> */
.L_x_7:
[----:B------:R-:W-:Y:S05]  /*03d0*/  BSYNC.RECONVERGENT B0 ;  /* 0x0000000000007941 */ /* 0x000fea0003800200 */
.L_x_6:
[----:B------:R-:W3:Y:S01]  /*03e0*/  LDCU.64 UR4, c[0x0][0x888] ;  /* 0x00011100ff0477ac */ /* 0x000ee20008000a00 */
[----:B------:R-:W-:Y:S02]  /*03f0*/  UISETP.EQ.U32.AND UP1, UPT, UR8, URZ, UPT ;  /* 0x000000ff0800728c */ /* 0x000fe4000bf22070 */
[----:B------:R-:W-:Y:S02]  /*0400*/  UPLOP3.LUT UP3, UPT, UPT, UPT, UPT, 0x80, 0x8 ;  /* 0x000000000008789c */ /* 0x000fe40003f6f070 */
[----:B---3--:R-:W-:-:S04]  /*0410*/  UISETP.NE.U32.AND UP0, UPT, UR4, URZ, UPT ;  /* 0x000000ff0400728c */ /* 0x008fc8000bf05070 */
[----:B------:R-:W-:-:S04]  /*0420*/  UISETP.NE.AND.EX UP0, UPT, UR5, URZ, UPT, UP0 ;  /* 0x000000ff0500728c */ /* 0x000fc8000bf05300 */
[----:B------:R-:W-:-:S04]  /*0430*/  UISETP.EQ.OR.EX UP2, UPT, UR9, URZ, !UP0, UP1 ;  /* 0x000000ff0900728c */ /* 0x000fc8000c742710 */
[----:B------:R-:W-:-:S06]  /*0440*/  UP2UR UR4, UPR, URZ, 0x4 ;  /* 0x00000004ff047883 */ /* 0x000fcc0008000000 */
[----:B------:R-:W-:Y:S01]  /*0450*/  MOV R49, UR4 ;  /* 0x0000000400317c02 */ /* 0x000fe20008000f00 */
[----:B------:R-:W-:Y:S06]  /*0460*/  BRA.U !UP2, `(.L_x_8) ;  /* 0x000000010a207547 */ /* 0x000fec000b800000 */
[----:B------:R-:W-:Y:S01]  /*0470*/  UISETP.NE.U32.AND UP1, UPT, UR8, URZ, UPT ;  /* 0x000000ff0800728c */ /* 0x000fe2000bf25070 */
[----:B-----5:R-:W-:Y:S01]  /*0480*/  FSETP.NEU.AND P0, PT, R26, RZ, PT ;  /* 0x000000ff1a00720b */ /* 0x020fe20003f0d000 */
[----:B------:R-:W-:Y:S02]  /*0490*/  USEL UR4, URZ, 0xffffffff, UP0 ;  /* 0xffffffffff047887 */ /* 0x000fe40008000000 */
[----:B------:R-:W-:-:S10]  /*04a0*/  UISETP.NE.AND.EX UP1, UPT, UR9, URZ, UPT, UP1 ;  /* 0x000000ff0900728c */ /* 0x000fd4000bf25310 */
[----:B------:R-:W-:Y:S01]  /*04b0*/  VOTEU.ANY UP0, P0 ;  /* 0x0000000000ff7886 */ /* 0x000fe20000000100 */
[----:B------:R-:W-:-:S04]  /*04c0*/  @!UP1 USEL UR4, URZ, 0xffffffff, UP0 ;  /* 0xffffffffff049887 */ /* 0x000fc80008000000 */
[----:B------:R-:W-:-:S04]  /*04d0*/  ULOP3.LUT UR4, UR4, 0x1, URZ, 0xc0, !UPT ;  /* 0x0000000104047892 */ /* 0x000fc8000f8ec0ff */
[----:B------:R-:W-:-:S11]  /*04e0*/  UISETP.NE.U32.AND UP3, UPT, UR4, 0x1, UPT ;  /* 0x000000010400788c */ /* 0x000fd6000bf65070 */
.L_x_8:
[----:B------:R-:W3:Y:S01]  /*04f0*/  SHFL.IDX PT, R2, R46, RZ, 0x1f ;  /* 0x00001fff2e027589 */ /* 0x000ee200000e0000 */
[----:B------:R-:W-:-:S04]  /*0500*/  UISETP.NE.AND UP0, UPT, UR22, 0x2, UPT ;  /* 0x000000021600788c */ /* 0x000fc8000bf05270 */
[----:B------:R-:W-:Y:S01]  /*0510*/  USEL UR37, URZ, 0x1, UP0 ;  /* 0x00000001ff257887 */ /* 0x000fe20008000000 */
[----:B---3--:R-:W-:-:S13]  /*0520*/  ISETP.NE.AND P0, PT, R2, RZ, PT ;  /* 0x000000ff0200720c */ /* 0x008fda0003f05270 */
[----:B------:R-:W-:Y:S05]  /*0530*/  @P0 BRA `(.L_x_9) ;  /* 0x0000000000580947 */ /* 0x000fea0003800000 */
[----:B------:R-:W3:Y:S01]  /*0540*/  S2UR UR4, SR_CgaCtaId ;  /* 0x00000000000479c3 */ /* 0x000ee20000008800 */
[----:B------:R-:W-:Y:S01]  /*0550*/  UMOV UR5, 0x400 ;  /* 0x0000040000057882 */ /* 0x000fe20000000000 */
[----:B------:R-:W-:Y:S01]  /*0560*/  UMOV UR8, 0x1 ;  /* 0x0000000100087882 */ /* 0x000fe20000000000 */
[----:B------:R-:W-:Y:S01]  /*0570*/  UMOV UR6, 0x2 ;  /* 0x0000000200067882 */ /* 0x000fe20000000000 */
[----:B------:R-:W-:-:S04]  /*0580*/  UIADD3 UR8, UPT, UPT, -UR8, 0x100000, URZ ;  /* 0x0010000008087890 */ /* 0x000fc8000fffe1ff */
[----:B------:R-:W-:Y:S02]  /*0590*/  USHF.L.U32 UR9, UR8, 0xb, URZ ;  /* 0x0000000b08097899 */ /* 0x000fe400080006ff */
[----:B------:R-:W-:Y:S02]  /*05a0*/  USHF.L.U32 UR8, UR8, 0x1, URZ ;  /* 0x0000000108087899 */ /* 0x000fe400080006ff */
[----:B------:R-:W-:-:S04]  /*05b0*/  UIADD3 UR6, UPT, UPT, -UR6, 0x100000, URZ ;  /* 0x0010000006067890 */ /* 0x000fc8000fffe1ff */
[----:B------:R-:W-:Y:S02]  /*05c0*/  USHF.L.U32 UR7, UR6, 0xb, URZ ;  /* 0x0000000b06077899 */ /* 0x000fe400080006ff */
[----:B------:R-:W-:Y:S01]  /*05d0*/  USHF.L.U32 UR6, UR6, 0x1, URZ ;  /* 0x0000000106067899 */ /* 0x000fe200080006ff */
[----:B------:R-:W-:Y:S01]  /*05e0*/  ELECT P0, URZ, PT ;  /* 0x0000000000ff782f */ /* 0x000fe20003800000 */
[----:B---3--:R-:W-:Y:S01]  /*05f0*/  ULEA UR4, UR4, UR5, 0x18 ;  /* 0x0000000504047291 */ /* 0x008fe2000f8ec0ff */
[----:B------:R-:W3:Y:S11]  /*0600*/  FENCE.VIEW.ASYNC.S ;  /* 0x00000000000073c6 */ /* 0x000ef60000000000 */
[----:B---3--:R3:W4:Y:S01]  /*0610*/  SYNCS.EXCH.64 URZ, [UR4], UR8 ;  /* 0x0000000804ff75b2 */ /* 0x0087220008000100 */
[----:B------:R3:W1:Y:S01]  /*0620*/  SYNCS.EXCH.64 URZ, [UR4+0x20], UR6 ;  /* 0x0000200604ff75b2 */ /* 0x0006620008000100 */
[----:B------:R3:W1:Y:S01]  /*0630*/  SYNCS.EXCH.64 URZ, [UR4+0x8], UR8 ;  /* 0x0000080804ff75b2 */ /* 0x0006620008000100 */
[----:B------:R3:W1:Y:S01]  /*0640*/  SYNCS.EXCH.64 URZ, [UR4+0x28], UR6 ;  /* 0x0000280604ff75b2 */ /* 0x0006620008000100 */
[----:B------:R3:W1:Y:S01]  /*0650*/  SYNCS.EXCH.64 URZ, [UR4+0x10], UR8 ;  /* 0x0000100804ff75b2 */ /* 0x0006620008000100 */
[----:B------:R3:W1:Y:S01]  /*0660*/  SYNCS.EXCH.64 URZ, [UR4+0x30], UR6 ;  /* 0x0000300604ff75b2 */ /* 0x0006620008000100 */
[----:B------:R3:W1:Y:S01]  /*0670*/  SYNCS.EXCH.64 URZ, [UR4+0x18], UR8 ;  /* 0x0000180804ff75b2 */ /* 0x0006620008000100 */
[----:B------:R3:W1:Y:S01]  /*0680*/  SYNCS.EXCH.64 URZ, [UR4+0x38], UR6 ;  /* 0x0000380604ff75b2 */ /* 0x0006620008000100 */
[----:B------:R-:W-:Y:S01]  /*0690*/  NOP ;  /* 0x0000000000007918 */ /* 0x000fe20000000000 */
.L_x_9:
[----:B------:R-:W2:Y:S01]  /*06a0*/  SHFL.IDX PT, R2, R46, RZ, 0x1f ;  /* 0x00001fff2e027589 */ /* 0x000ea200000e0000 */
[----:B------:R-:W-:Y:S01]  /*06b0*/  NOP ;  /* 0x0000000000007918 */ /* 0x000fe20000000000 */
[----:B--2---:R-:W-:-:S13]  /*06c0*/  ISETP.NE.AND P0, PT, R2, 0x1, PT ;  /* 0x000000010200780c */ /* 0x004fda0003f05270 */
[----:B------:R-:W-:Y:S05]  /*06d0*/  @P0 BRA `(.L_x_10) ;  /* 0x0000000000500947 */ /* 0x000fea0003800000 */
[----:B---3--:R-:W2:Y:S01]  /*06e0*/  S2UR UR4, SR_CgaCtaId ;  /* 0x00000000000479c3 */ /* 0x008ea20000008800 */
        /* <DEDUP_REMOVED lines=10> */
[----:B--2---:R-:W-:Y:S01]  /*0790*/  ULEA UR4, UR4, UR5, 0x18 ;  /* 0x0000000504047291 */ /* 0x004fe2000f8ec0ff */
[----:B------:R-:W2:Y:S11]  /*07a0*/  FENCE.VIEW.ASYNC.S ;  /* 0x00000000000073c6 */ /* 0x000eb60000000000 */
[----:B--2---:R2:W3:Y:S01]  /*07b0*/  SYNCS.EXCH.64 URZ, [UR4+0x40], UR8 ;  /* 0x0000400804ff75b2 */ /* 0x0044e20008000100 */
[----:B------:R2:W1:Y:S01]  /*07c0*/  SYNCS.EXCH.64 URZ, [UR4+0x58], UR6 ;  /* 0x0000580604ff75b2 */ /* 0x0004620008000100 */
[----:B------:R2:W1:Y:S01]  /*07d0*/  SYNCS.EXCH.64 URZ, [UR4+0x48], UR8 ;  /* 0x0000480804ff75b2 */ /* 0x0004620008000100 */
[----:B------:R2:W1:Y:S01]  /*07e0*/  SYNCS.EXCH.64 URZ, [UR4+0x60], UR6 ;  /* 0x0000600604ff75b2 */ /* 0x0004620008000100 */
[----:B------:R2:W1:Y:S01]  /*07f0*/  SYNCS.EXCH.64 URZ, [UR4+0x50], UR8 ;  /* 0x0000500804ff75b2 */ /* 0x0004620008000100 */
[----:B------:R2:W1:Y:S01]  /*0800*/  SYNCS.EXCH.64 URZ, [UR4+0x68], UR6 ;  /* 0x0000680604ff75b2 */ /* 0x0004620008000100 */
[----:B------:R-:W-:Y:S01]  /*0810*/  NOP ;  /* 0x0000000000007918 */ /* 0x000fe20000000000 */
.L_x_10:
[----:B------:R-:W4:Y:S01]  /*0820*/  SHFL.IDX PT, R2, R46, RZ, 0x1f ;  /* 0x00001fff2e027589 */ /* 0x000f2200000e0000 */
[----:B------:R-:W-:Y:S01]  /*0830*/  NOP ;  /* 0x0000000000007918 */ /* 0x000fe20000000000 */
[----:B----4-:R-:W-:-:S13]  /*0840*/  ISETP.NE.AND P0, PT, R2, 0x3, PT ;  /* 0x000000030200780c */ /* 0x010fda0003f05270 */
[----:B------:R-:W-:Y:S05]  /*0850*/  @P0 BRA `(.L_x_11) ;  /* 0x0000000000300947 */ /* 0x000fea0003800000 */
[----:B--23--:R-:W2:Y:S01]  /*0860*/  S2UR UR6, SR_CgaCtaId ;  /* 0x00000000000679c3 */ /* 0x00cea20000008800 */
[----:B------:R-:W-:Y:S01]  /*0870*/  UMOV UR4, 0x400 ;  /* 0x0000040000047882 */ /* 0x000fe20000000000 */
[----:B------:R-:W-:Y:S01]  /*0880*/  UMOV UR5, 0x20 ;  /* 0x0000002000057882 */ /* 0x000fe20000000000 */
[----:B------:R-:W-:Y:S01]  /*0890*/  ELECT P0, URZ, PT ;  /* 0x0000000000ff782f */ /* 0x000fe20003800000 */
[----:B--2---:R-:W-:Y:S02]  /*08a0*/  ULEA UR6, UR6, UR4, 0x18 ;  /* 0x0000000406067291 */ /* 0x004fe4000f8ec0ff */
[----:B------:R-:W-:-:S04]  /*08b0*/  UIADD3 UR4, UPT, UPT, -UR5, 0x100000, URZ ;  /* 0x0010000005047890 */ /* 0x000fc8000fffe1ff */
[----:B------:R-:W-:Y:S02]  /*08c0*/  USHF.L.U32 UR5, UR4, 0xb, URZ ;  /* 0x0000000b04057899 */ /* 0x000fe400080006ff */
[----:B------:R-:W-:Y:S01]  /*08d0*/  USHF.L.U32 UR4, UR4, 0x1, URZ ;  /* 0x0000000104047899 */ /* 0x000fe200080006ff */
[----:B------:R-:W2:Y:S11]  /*08e0*/  FENCE.VIEW.ASYNC.S ;  /* 0x00000000000073c6 */ /* 0x000eb60000000000 */
[----:B--2---:R4:W2:Y:S01]  /*08f0*/  SYNCS.EXCH.64 URZ, [UR6+0x70], UR4 ;  /* 0x0000700406ff75b2 */ /* 0x0048a20008000100 */
[----:B------:R4:W3:Y:S02]  /*0900*/  SYNCS.EXCH.64 URZ, [UR6+0x78], UR4 ;  /* 0x0000780406ff75b2 */ /* 0x0008e40008000100 */
[----:B----4-:R-:W-:Y:S01]  /*0910*/  NOP ;  /* 0x0000000000007918 */ /* 0x010fe20000000000 */
.L_x_11:
[----:B------:R-:W4:Y:S01]  /*0920*/  SHFL.IDX PT, R2, R46, RZ, 0x1f ;  /* 0x00001fff2e027589 */ /* 0x000f2200000e0000 */
[----:B------:R-:W-:Y:S01]  /*0930*/  NOP ;  /* 0x0000000000007918 */ /* 0x000fe20000000000 */
[----:B----4-:R-:W-:-:S13]  /*0940*/  ISETP.NE.AND P0, PT, R2, 0x4, PT ;  /* 0x000000040200780c */ /* 0x010fda0003f05270 */
[----:B------:R-:W-:Y:S05]  /*0950*/  @P0 BRA `(.L_x_12) ;  /* 0x00000000004c0947 */ /* 0x000fea0003800000 */
[----:B--23--:R-:W2:Y:S01]  /*0960*/  S2UR UR6, SR_CgaCtaId ;  /* 0x00000000000679c3 */ /* 0x00cea20000008800 */
[----:B------:R-:W-:Y:S01]  /*0970*/  UMOV UR4, 0x1e0 ;  /* 0x000001e000047882 */ /* 0x000fe20000000000 */
[----:B------:R-:W-:Y:S01]  /*0980*/  UMOV UR5, 0x400 ;  /* 0x0000040000057882 */ /* 0x000fe20000000000 */
[----:B------:R-:W-:Y:S01]  /*0990*/  USEL UR4, UR4, 0x1a0, UP3 ;  /* 0x000001a004047887 */ /* 0x000fe20009800000 */
[----:B------:R-:W-:Y:S01]  /*09a0*/  UMOV UR8, 0x1 ;  /* 0x0000000100087882 */ /* 0x000fe20000000000 */
[----:B------:R-:W-:Y:S01]  /*09b0*/  ELECT P0, URZ, PT ;  /* 0x0000000000ff782f */ /* 0x000fe20003800000 */
[----:B------:R-:W-:-:S04]  /*09c0*/  UIADD3 UR8, UPT, UPT, -UR8, 0x100000, URZ ;  /* 0x0010000008087890 */ /* 0x000fc8000fffe1ff */
[----:B------:R-:W-:Y:S02]  /*09d0*/  USHF.L.U32 UR9, UR8, 0xb, URZ ;  /* 0x0000000b08097899 */ /* 0x000fe400080006ff */
[----:B------:R-:W-:Y:S02]  /*09e0*/  USHF.L.U32 UR8, UR8, 0x1, URZ ;  /* 0x0000000108087899 */ /* 0x000fe400080006ff */
[----:B--2---:R-:W-:Y:S02]  /*09f0*/  ULEA UR6, UR6, UR5, 0x18 ;  /* 0x0000000506067291 */ /* 0x004fe4000f8ec0ff */
[----:B------:R-:W-:-:S04]  /*0a00*/  UIADD3 UR4, UPT, UPT, -UR4, 0x100000, URZ ;  /* 0x0010000004047890 */ /* 0x000fc8000fffe1ff */
[----:B------:R-:W-:Y:S02]  /*0a10*/  USHF.L.U32 UR5, UR4, 0xb, URZ ;  /* 0x0000000b04057899 */ /* 0x000fe400080006ff */
[----:B------:R-:W-:Y:S01]  /*0a20*/  USHF.L.U32 UR4, UR4, 0x1, URZ ;  /* 0x0000000104047899 */ /* 0x000fe200080006ff */
[----:B------:R-:W2:Y:S03]  /*0a30*/  FENCE.VIEW.ASYNC.S ;  /* 0x00000000000073c6 */ /* 0x000ea60000000000 */
[----:B--2---:R4:W2:Y:S08]  /*0a40*/  SYNCS.EXCH.64 URZ, [UR6+0x80], UR8 ;  /* 0x0000800806ff75b2 */ /* 0x0048b00008000100 */
[----:B------:R4:W3:Y:S01]  /*0a50*/  SYNCS.EXCH.64 URZ, [UR6+0x90], UR4 ;  /* 0x0000900406ff75b2 */ /* 0x0008e20008000100 */
[----:B------:R4:W1:Y:S01]  /*0a60*/  SYNCS.EXCH.64 URZ, [UR6+0x88], UR8 ;  /* 0x0000880806ff75b2 */ /* 0x0008620008000100 */
[----:B------:R4:W1:Y:S02]  /*0a70*/  SYNCS.EXCH.64 URZ, [UR6+0x98], UR4 ;  /* 0x0000980406ff75b2 */ /* 0x0008640008000100 */
[----:B----4-:R-:W-:Y:S01]  /*0a80*/  NOP ;  /* 0x0000000000007918 */ /* 0x010fe20000000000 */
.L_x_12:
[----:B------:R-:W4:Y:S01]  /*0a90*/  SHFL.IDX PT, R2, R46, RZ, 0x1f ;  /* 0x00001fff2e027589 */ /* 0x000f2200000e0000 */
[----:B------:R-:W-:Y:S01]  /*0aa0*/  NOP ;  /* 0x0000000000007918 */ /* 0x000fe20000000000 */
[----:B----4-:R-:W-:-:S13]  /*0ab0*/  ISETP.NE.AND P0, PT, R2, 0x5, PT ;  /* 0x000000050200780c */ /* 0x010fda0003f05270 */
[----:B------:R-:W-:Y:S05]  /*0ac0*/  @P0 BRA `(.L_x_13) ;  /* 0x0000000000580947 */ /* 0x000fea0003800000 */
[----:B--23--:R-:W2:Y:S01]  /*0ad0*/  S2UR UR4, SR_CgaCtaId ;  /* 0x00000000000479c3 */ /* 0x00cea20000008800 */
        /* <DEDUP_REMOVED lines=12> */
[----:B--2---:R4:W2:Y:S01]  /*0ba0*/  SYNCS.EXCH.64 URZ, [UR4+0xa0], UR8 ;  /* 0x0000a00804ff75b2 */ /* 0x0048a20008000100 */
[----:B------:R4:W3:Y:S01]  /*0bb0*/  SYNCS.EXCH.64 URZ, [UR4+0xc0], UR6 ;  /* 0x0000c00604ff75b2 */ /* 0x0008e20008000100 */
[----:B------:R4:W1:Y:S01]  /*0bc0*/  SYNCS.EXCH.64 URZ, [UR4+0xa8], UR8 ;  /* 0x0000a80804ff75b2 */ /* 0x0008620008000100 */
[----:B------:R4:W1:Y:S01]  /*0bd0*/  SYNCS.EXCH.64 URZ, [UR4+0xc8], UR6 ;  /* 0x0000c80604ff75b2 */ /* 0x0008620008000100 */
[----:B------:R4:W1:Y:S01]  /*0be0*/  SYNCS.EXCH.64 URZ, [UR4+0xb0], UR8 ;  /* 0x0000b00804ff75b2 */ /* 0x0008620008000100 */
[----:B------:R4:W1:Y:S01]  /*0bf0*/  SYNCS.EXCH.64 URZ, [UR4+0xd0], UR6 ;  /* 0x0000d00604ff75b2 */ /* 0x0008620008000100 */
[----:B------:R4:W1:Y:S01]  /*0c00*/  SYNCS.EXCH.64 URZ, [UR4+0xb8], UR8 ;  /* 0x0000b80804ff75b2 */ /* 0x0008620008000100 */
[----:B------:R4:W1:Y:S02]  /*0c10*/  SYNCS.EXCH.64 URZ, [UR4+0xd8], UR6 ;  /* 0x0000d80604ff75b2 */ /* 0x0008640008000100 */
[----:B----4-:R-:W-:Y:S01]  /*0c20*/  NOP ;  /* 0x0000000000007918 */ /* 0x010fe20000000000 */
.L_x_13:
[----:B------:R-:W4:Y:S01]  /*0c30*/  SHFL.IDX PT, R2, R46, RZ, 0x1f ;  /* 0x00001fff2e027589 */ /* 0x000f2200000e0000 */
[----:B------:R-:W1:Y:S01]  /*0c40*/  S2UR UR54, SR_CgaCtaId ;  /* 0x00000000003679c3 */ /* 0x000e620000008800 */
[----:B------:R-:W-:Y:S01]  /*0c50*/  NOP ;  /* 0x0000000000007918 */ /* 0x000fe20000000000 */
[----:B----4-:R-:W-:-:S13]  /*0c60*/  ISETP.NE.AND P0, PT, R2, 0x3, PT ;  /* 0x000000030200780c */ /* 0x010fda0003f05270 */
[----:B-1----:R-:W-:Y:S05]  /*0c70*/  @P0 BRA `(.L_x_14) ;  /* 0x0000000000340947 */ /* 0x002fea0003800000 */
[----:B--23--:R-:W-:Y:S01]  /*0c80*/  UMOV UR4, 0x400 ;  /* 0x0000040000047882 */ /* 0x00cfe20000000000 */
[----:B------:R-:W-:Y:S01]  /*0c90*/  UMOV UR6, 0x20 ;  /* 0x0000002000067882 */ /* 0x000fe20000000000 */
[----:B------:R-:W-:Y:S02]  /*0ca0*/  ULEA UR4, UR54, UR4, 0x18 ;  /* 0x0000000436047291 */ /* 0x000fe4000f8ec0ff */
[----:B------:R-:W-:-:S04]  /*0cb0*/  UIADD3 UR6, UPT, UPT, -UR6, 0x100000, URZ ;  /* 0x0010000006067890 */ /* 0x000fc8000fffe1ff */
[----:B------:R-:W-:Y:S02]  /*0cc0*/  USHF.L.U32 UR7, UR6, 0xb, URZ ;  /* 0x0000000b06077899 */ /* 0x000fe400080006ff */
[----:B------:R-:W-:Y:S01]  /*0cd0*/  USHF.L.U32 UR6, UR6, 0x1, URZ ;  /* 0x0000000106067899 */ /* 0x000fe200080006ff */
[----:B------:R-:W-:Y:S01]  /*0ce0*/  ELECT P0, URZ, PT ;  /* 0x0000000000ff782f */ /* 0x000fe20003800000 */
[----:B------:R-:W1:Y:S10]  /*0cf0*/  FENCE.VIEW.ASYNC.S ;  /* 0x00000000000073c6 */ /* 0x000e740000000000 */
[----:B-1----:R1:W4:Y:S01]  /*0d00*/  SYNCS.EXCH.64 URZ, [UR4+0xe0], UR6 ;  /* 0x0000e00604ff75b2 */ /* 0x0023220008000100 */
[----:B------:R1:W2:Y:S01]  /*0d10*/  SYNCS.EXCH.64 URZ, [UR4+0xf0], UR6 ;  /* 0x0000f00604ff75b2 */ /* 0x0002a20008000100 */
[----:B------:R1:W3:Y:S01]  /*0d20*/  SYNCS.EXCH.64 URZ, [UR4+0xe8], UR6 ;  /* 0x0000e80604ff75b2 */ /* 0x0002e20008000100 */
[----:B------:R1:W1:Y:S01]  /*0d30*/  SYNCS.EXCH.64 URZ, [UR4+0xf8], UR6 ;  /* 0x0000f80604ff75b2 */ /* 0x0002620008000100 */
[----:B------:R-:W-:Y:S01]  /*0d40*/  NOP ;  /* 0x0000000000007918 */ /* 0x000fe20000000000 */
.L_x_14:
[----:B-123--:R-:W1:Y:S01]  /*0d50*/  LDCU UR4, c[0x0][0x36c] ;  /* 0x00006d80ff0477ac */ /* 0x00ee620008000800 */
[----:B------:R-:W-:Y:S01]  /*0d60*/  ISETP.NE.OR P3, PT, R0, 0x2, !P3 ;  /* 0x000000020000780c */ /* 0x000fe20005f65670 */
[----:B------:R-:W-:Y:S01]  /*0d70*/  NOP ;  /* 0x0000000000007918 */ /* 0x000fe20000000000 */
[----:B------:R-:W-:Y:S01]  /*0d80*/  LOP3.LUT R0, R55, 0x1f, RZ, 0xc0, !PT ;  /* 0x0000001f37007812 */ /* 0x000fe200078ec0ff */
[----:B------:R-:W-:Y:S02]  /*0d90*/  UISETP.NE.AND UP4, UPT, UR22, URZ, UPT ;  /* 0x000000ff1600728c */ /* 0x000fe4000bf85270 */
[----:B-1----:R-:W-:-:S09]  /*0da0*/  UISETP.EQ.U32.AND UP5, UPT, UR4, 0x1, UPT ;  /* 0x000000010400788c */ /* 0x002fd2000bfa2070 */
[----:B------:R-:W-:Y:S05]  /*0db0*/  BRA.U !UP5, `(.L_x_15) ;  /* 0x000000010d087547 */ /* 0x000fea000b800000 */
[----:B----4-:R-:W-:Y:S01]  /*0dc0*/  UCGABAR_ARV ;  /* 0x00000000000079c7 */ /* 0x010fe20008000000 */
[----:B------:R-:W-:Y:S05]  /*0dd0*/  BRA `(.L_x_16) ;  /* 0x0000000000047947 */ /* 0x000fea0003800000 */
.L_x_15:
[----:B----4-:R-:W-:Y:S01]  /*0de0*/  NOP ;  /* 0x0000000000007918 */ /* 0x010fe20000000000 */
.L_x_16:
[----:B------:R-:W1:Y:S01]  /*0df0*/  S2UR UR7, SR_CTAID.X ;  /* 0x00000000000779c3 */ /* 0x000e620000002500 */
[----:B------:R-:W-:-:S05]  /*0e00*/  CS2R.32 R48, SR_CgaSize ;  /* 0x0000000000307805 */ /* 0x000fca0000008a00 */
[----:B------:R-:W-:-:S05]  /*0e10*/  IMAD R48, R48, -0xa0, RZ ;  /* 0xffffff6030307824 */ /* 0x000fca00078e02ff */
[----:B------:R-:W-:-:S14]  /*0e20*/  R2UR UR5, R48 ;  /* 0x00000000300572ca */ /* 0x000fdc00000e0000 */
[----:B------:R-:W2:Y:S01]  /*0e30*/  LDCU UR5, c[0x0][UR5+0x2b0] ;  /* 0x00005600050577ac */ /* 0x000ea20008000800 */
[----:B------:R-:W-:-:S05]  /*0e40*/  CS2R.32 R48, SR_CgaSize ;  /* 0x0000000000307805 */ /* 0x000fca0000008a00 */
[----:B------:R-:W-:-:S05]  /*0e50*/  IMAD R48, R48, -0xa0, RZ ;  /* 0xffffff6030307824 */ /* 0x000fca00078e02ff */
[----:B------:R-:W-:-:S14]  /*0e60*/  R2UR UR4, R48 ;  /* 0x00000000300472ca */ /* 0x000fdc00000e0000 */
[----:B------:R-:W3:Y:S01]  /*0e70*/  LDCU UR4, c[0x0][UR4+0x2b4] ;  /* 0x00005680040477ac */ /* 0x000ee20008000800 */
[----:B------:R-:W4:Y:S01]  /*0e80*/  S2UR UR8, SR_CTAID.Y ;  /* 0x00000000000879c3 */ /* 0x000f220000002600 */
[----:B------:R-:W-:-:S05]  /*0e90*/  CS2R.32 R48, SR_CgaSize ;  /* 0x0000000000307805 */ /* 0x000fca0000008a00 */
[----:B------:R-:W-:-:S05]  /*0ea0*/  IMAD R48, R48, -0xa0, RZ ;  /* 0xffffff6030307824 */ /* 0x000fca00078e02ff */
[----:B------:R-:W-:-:S14]  /*0eb0*/  R2UR UR9, R48 ;  /* 0x00000000300972ca */ /* 0x000fdc00000e0000 */
[----:B------:R-:W3:Y:S01]  /*0ec0*/  LDCU UR9, c[0x0][UR9+0x2a0] ;  /* 0x00005400090977ac */ /* 0x000ee20008000800 */
[----:B------:R-:W-:-:S05]  /*0ed0*/  CS2R.32 R48, SR_CgaSize ;  /* 0x0000000000307805 */ /* 0x000fca0000008a00 */
[----:B------:R-:W-:-:S05]  /*0ee0*/  IMAD R48, R48, -0xa0, RZ ;  /* 0xffffff6030307824 */ /* 0x000fca00078e02ff */
[----:B------:R-:W-:-:S14]  /*0ef0*/  R2UR UR10, R48 ;  /* 0x00000000300a72ca */ /* 0x000fdc00000e0000 */
[----:B------:R-:W3:Y:S01]  /*0f00*/  LDCU UR10, c[0x0][UR10+0x2a4] ;  /* 0x000054800a0a77ac */ /* 0x000ee20008000800 */
[----:B------:R-:W3:Y:S01]  /*0f10*/  S2UR UR36, SR_CTAID.Z ;  /* 0x00000000002479c3 */ /* 0x000ee20000002700 */
[----:B------:R-:W3:Y:S01]  /*0f20*/  LDCU UR23, c[0x0][0xb24] ;  /* 0x00016480ff1777ac */ /* 0x000ee20008000800 */
[----:B------:R-:W3:Y:S01]  /*0f30*/  LDCU UR40, c[0x0][0xb24] ;  /* 0x00016480ff2877ac */ /* 0x000ee20008000800 */
[----:B-1----:R-:W-:Y:S01]  /*0f40*/  I2FP.F32.U32 R3, UR7 ;  /* 0x0000000700037c45 */ /* 0x002fe20008201000 */
[----:B------:R-:W1:Y:S04]  /*0f50*/  LDCU UR27, c[0x0][0xb30] ;  /* 0x00016600ff1b77ac */ /* 0x000e680008000800 */
[----:B--2---:R-:W-:Y:S01]  /*0f60*/  FMUL R3, R3, UR5 ;  /* 0x0000000503037c20 */ /* 0x004fe20008400000 */
[----:B------:R-:W-:Y:S01]  /*0f70*/  USHF.L.U32 UR24, UR54, 0xa, URZ ;  /* 0x0000000a36187899 */ /* 0x000fe200080006ff */
[----:B----4-:R-:W-:Y:S01]  /*0f80*/  I2FP.F32.U32 R2, UR8 ;  /* 0x0000000800027c45 */ /* 0x010fe20008201000 */
[----:B------:R-:W-:Y:S01]  /*0f90*/  UMOV UR26, UR7 ;  /* 0x00000007001a7c82 */ /* 0x000fe20008000000 */
[----:B------:R-:W-:-:S02]  /*0fa0*/  UMOV UR30, UR8 ;  /* 0x00000008001e7c82 */ /* 0x000fc40008000000 */
[----:B------:R-:W2:Y:S01]  /*0fb0*/  F2I.U32.TRUNC.NTZ R3, R3 ;  /* 0x0000000300037305 */ /* 0x000ea2000020f000 */
[----:B---3--:R-:W-:Y:S01]  /*0fc0*/  UISETP.GE.AND UP2, UPT, UR23, 0x1, UPT ;  /* 0x000000011700788c */ /* 0x008fe2000bf46270 */
[----:B------:R-:W-:-:S06]  /*0fd0*/  FMUL R2, R2, UR4 ;  /* 0x0000000402027c20 */ /* 0x000fcc0008400000 */
[----:B------:R-:W3:Y:S01]  /*0fe0*/  F2I.U32.TRUNC.NTZ R2, R2 ;  /* 0x0000000200027305 */ /* 0x000ee2000020f000 */
[----:B--2---:R-:W-:Y:S02]  /*0ff0*/  R2UR UR4, R3 ;  /* 0x00000000030472ca */ /* 0x004fe400000e0000 */
[----:B---3--:R-:W-:Y:S02]  /*1000*/  R2UR UR6, R2 ;  /* 0x00000000020672ca */ /* 0x008fe400000e0000 */
[----:B------:R-:W-:-:S09]  /*1010*/  PRMT R2, RZ, 0x7610, R2 ;  /* 0x00007610ff027816 */ /* 0x000fd20000000002 */
[----:B------:R-:W-:-:S04]  /*1020*/  UIADD3 UR5, UPT, UPT, -UR4, URZ, URZ ;  /* 0x000000ff04057290 */ /* 0x000fc8000fffe1ff */
[----:B------:R-:W-:Y:S02]  /*1030*/  UIMAD UR5, UR9, UR5, UR7 ;  /* 0x00000005090572a4 */ /* 0x000fe4000f8e0207 */
[----:B------:R-:W-:-:S04]  /*1040*/  UIADD3 UR4, UPT, UPT, -UR6, URZ, URZ ;  /* 0x000000ff06047290 */ /* 0x000fc8000fffe1ff */
[----:B------:R-:W-:Y:S01]  /*1050*/  IMAD.U32 R48, RZ, RZ, UR5 ;  /* 0x00000005ff307e24 */ /* 0x000fe2000f8e00ff */
[----:B------:R-:W-:-:S06]  /*1060*/  UIMAD UR4, UR10, UR4, UR8 ;  /* 0x000000040a0472a4 */ /* 0x000fcc000f8e0208 */
[----:B------:R-:W-:Y:S01]  /*1070*/  IMAD.U32 R47, RZ, RZ, UR4 ;  /* 0x00000004ff2f7e24 */ /* 0x000fe2000f8e00ff */
[----:B-1----:R-:W-:Y:S06]  /*1080*/  BRA.U UP4, `(.L_x_17) ;  /* 0x00000001042c7547 */ /* 0x002fec000b800000 */
[----:B------:R-:W-:Y:S02]  /*1090*/  R2UR UR5, R47 ;  /* 0x000000002f0572ca */ /* 0x000fe400000e0000 */
[----:B------:R-:W-:-:S11]  /*10a0*/  R2UR UR4, R48 ;  /* 0x00000000300472ca */ /* 0x000fd600000e0000 */
[----:B------:R-:W-:Y:S02]  /*10b0*/  UISETP.NE.AND UP0, UPT, UR5, URZ, UPT ;  /* 0x000000ff0500728c */ /* 0x000fe4000bf05270 */
[----:B------:R-:W-:Y:S02]  /*10c0*/  UISETP.NE.AND UP1, UPT, UR5, 0x1, UPT ;  /* 0x000000010500788c */ /* 0x000fe4000bf25270 */
[----:B------:R-:W-:-:S04]  /*10d0*/  UISETP.EQ.OR UP0, UPT, UR4, URZ, !UP0 ;  /* 0x000000ff0400728c */ /* 0x000fc8000c702670 */
[----:B------:R-:W-:Y:S02]  /*10e0*/  USEL UR5, URZ, 0x1, !UP0 ;  /* 0x00000001ff057887 */ /* 0x000fe4000c000000 */
[----:B------:R-:W-:Y:S02]  /*10f0*/  UISETP.NE.AND UP0, UPT, UR4, URZ, UPT ;  /* 0x000000ff0400728c */ /* 0x000fe4000bf05270 */
[----:B------:R-:W-:-:S04]  /*1100*/  USEL UR4, URZ, 0x2, UP1 ;  /* 0x00000002ff047887 */ /* 0x000fc80008800000 */
[----:B------:R-:W-:-:S04]  /*1110*/  USEL UR4, UR4, 0x2, UP0 ;  /* 0x0000000204047887 */ /* 0x000fc80008000000 */
[----:B------:R-:W-:-:S06]  /*1120*/  UIADD3 UR4, UPT, UPT, UR5, UR4, URZ ;  /* 0x0000000405047290 */ /* 0x000fcc000fffe0ff */
[----:B------:R-:W-:Y:S02]  /*1130*/  IMAD.U32 R2, RZ, RZ, UR4 ;  /* 0x00000004ff027e24 */ /* 0x000fe4000f8e00ff */
.L_x_17:
[----:B------:R-:W-:Y:S05]  /*1140*/  BRA.U !UP2, `(.L_x_18) ;  /* 0x000000010ad47547 */ /* 0x000fea000b800000 */
[----:B------:R-:W1:Y:S01]  /*1150*/  LDCU.128 UR12, c[0x0][0xb10] ;  /* 0x00016200ff0c77ac */ /* 0x000e620008000c00 */
[----:B------:R-:W2:Y:S01]  /*1160*/  LDCU UR6, c[0x0][0x370] ;  /* 0x00006e00ff0677ac */ /* 0x000ea20008000800 */
[----:B------:R-:W3:Y:S01]  /*1170*/  LDCU UR5, c[0x0][0x374] ;  /* 0x00006e80ff0577ac */ /* 0x000ee20008000800 */
[----:B------:R-:W4:Y:S01]  /*1180*/  LDCU UR25, c[0x0][0xb0c] ;  /* 0x00016180ff1977ac */ /* 0x000f220008000800 */
[----:B------:R-:W4:Y:S01]  /*1190*/  LDCU UR4, c[0x0][0xb20] ;  /* 0x00016400ff0477ac */ /* 0x000f220008000800 */
[----:B------:R-:W4:Y:S01]  /*11a0*/  LDCU.64 UR8, c[0x0][0xb28] ;  /* 0x00016500ff0877ac */ /* 0x000f220008000a00 */
[----:B-1----:R-:W-:Y:S02]  /*11b0*/  UISETP.NE.AND UP0, UPT, UR14, 0x1, UPT ;  /* 0x000000010e00788c */ /* 0x002fe4000bf05270 */
[----:B---3--:R-:W-:Y:S02]  /*11c0*/  UIMAD.WIDE.U32 UR10, UR5, UR15, URZ ;  /* 0x0000000f050a72a5 */ /* 0x008fe4000f8e00ff */
[----:B--2---:R-:W-:-:S02]  /*11d0*/  UIMAD.WIDE.U32 UR18, UR6, UR12, URZ ;  /* 0x0000000c061272a5 */ /* 0x004fc4000f8e00ff */
[----:B----4-:R-:W-:Y:S02]  /*11e0*/  UISETP.NE.AND UP1, UPT, UR25, 0x1, UPT ;  /* 0x000000011900788c */ /* 0x010fe4000bf25270 */
[----:B------:R-:W-:Y:S01]  /*11f0*/  UISETP.NE.AND UP2, UPT, UR23, 0x1, UPT ;  /* 0x000000011700788c */ /* 0x000fe2000bf45270 */
[----:B------:R-:W-:Y:S02]  /*1200*/  UMOV UR10, UR11 ;  /* 0x0000000b000a7c82 */ /* 0x000fe40008000000 */
[----:B------:R-:W-:Y:S01]  /*1210*/  UMOV UR18, UR19 ;  /* 0x0000001300127c82 */ /* 0x000fe20008000000 */
[----:B------:R-:W-:Y:S02]  /*1220*/  @UP0 USHF.R.U32.HI UR5, URZ, UR4, UR10 ;  /* 0x00000004ff050299 */ /* 0x000fe4000801160a */
[----:B------:R-:W-:Y:S02]  /*1230*/  UIMAD.WIDE.U32 UR20, UR30, UR15, URZ ;  /* 0x0000000f1e1472a5 */ /* 0x000fe4000f8e00ff */
[----:B------:R-:W-:-:S02]  /*1240*/  UIMAD.WIDE.U32 UR10, UR5, UR8, URZ ;  /* 0x00000008050a72a5 */ /* 0x000fc4000f8e00ff */
[----:B------:R-:W-:Y:S02]  /*1250*/  @UP1 USHF.R.U32.HI UR6, URZ, UR13, UR18 ;  /* 0x0000000dff061299 */ /* 0x000fe40008011612 */
[----:B------:R-:W-:Y:S02]  /*1260*/  UIMAD.WIDE.U32 UR16, UR26, UR12, URZ ;  /* 0x0000000c1a1072a5 */ /* 0x000fe4000f8e00ff */
[----:B------:R-:W-:Y:S01]  /*1270*/  UIMAD.WIDE.U32 UR18, UR6, UR8, URZ ;  /* 0x00000008061272a5 */ /* 0x000fe2000f8e00ff */
[----:B------:R-:W-:Y:S01]  /*1280*/  UMOV UR20, UR21 ;  /* 0x0000001500147c82 */ /* 0x000fe20008000000 */
[----:B------:R-:W-:Y:S01]  /*1290*/  UMOV UR10, UR11 ;  /* 0x0000000b000a7c82 */ /* 0x000fe20008000000 */
[----:B------:R-:W-:Y:S02]  /*12a0*/  USHF.R.U32.HI UR20, URZ, UR4, UR20 ;  /* 0x00000004ff147299 */ /* 0x000fe40008011614 */
[----:B------:R-:W-:Y:S02]  /*12b0*/  @UP2 USHF.R.U32.HI UR5, URZ, UR9, UR10 ;  /* 0x00000009ff052299 */ /* 0x000fe4000801160a */
[----:B------:R-:W-:Y:S01]  /*12c0*/  UMOV UR7, UR19 ;  /* 0x0000001300077c82 */ /* 0x000fe20008000000 */
[----:B------:R-:W-:Y:S01]  /*12d0*/  UMOV UR16, UR17 ;  /* 0x0000001100107c82 */ /* 0x000fe20008000000 */
[----:B------:R-:W-:-:S02]  /*12e0*/  @UP2 USHF.R.U32.HI UR6, URZ, UR9, UR7 ;  /* 0x00000009ff062299 */ /* 0x000fc40008011607 */
[----:B------:R-:W-:Y:S02]  /*12f0*/  USHF.R.U32.HI UR13, URZ, UR13, UR16 ;  /* 0x0000000dff0d7299 */ /* 0x000fe40008011610 */
[----:B------:R-:W-:Y:S02]  /*1300*/  USEL UR4, UR30, UR20, !UP0 ;  /* 0x000000141e047287 */ /* 0x000fe4000c000000 */
[----:B------:R-:W-:Y:S02]  /*1310*/  UIMAD UR7, UR5, UR23, URZ ;  /* 0x00000017050772a4 */ /* 0x000fe4000f8e02ff */
[----:B------:R-:W-:Y:S02]  /*1320*/  USEL UR5, UR26, UR13, !UP1 ;  /* 0x0000000d1a057287 */ /* 0x000fe4000c800000 */
[----:B------:R-:W-:Y:S02]  /*1330*/  UIMAD UR12, UR6, UR23, URZ ;  /* 0x00000017060c72a4 */ /* 0x000fe4000f8e02ff */
[----:B------:R-:W-:-:S02]  /*1340*/  UISETP.GE.AND UP0, UPT, UR4, UR7, UPT ;  /* 0x000000070400728c */ /* 0x000fc4000bf06270 */
[----:B------:R-:W-:Y:S02]  /*1350*/  UIMAD.WIDE.U32 UR10, UR4, UR8, URZ ;  /* 0x00000008040a72a5 */ /* 0x000fe4000f8e00ff */
[----:B------:R-:W-:Y:S02]  /*1360*/  UISETP.GE.OR UP0, UPT, UR5, UR12, UP0 ;  /* 0x0000000c0500728c */ /* 0x000fe40008706670 */
[----:B------:R-:W-:Y:S02]  /*1370*/  UIMAD.WIDE.U32 UR12, UR5, UR8, URZ ;  /* 0x00000008050c72a5 */ /* 0x000fe4000f8e00ff */
[----:B------:R-:W-:Y:S01]  /*1380*/  UIADD3 UR10, UPT, UPT, -UR4, URZ, URZ ;  /* 0x000000ff040a7290 */ /* 0x000fe2000fffe1ff */
[----:B------:R-:W-:Y:S01]  /*1390*/  UMOV UR8, UR11 ;  /* 0x0000000b00087c82 */ /* 0x000fe20008000000 */
[----:B------:R-:W-:Y:S02]  /*13a0*/  UIADD3 UR11, UPT, UPT, -UR5, URZ, URZ ;  /* 0x000000ff050b7290 */ /* 0x000fe4000fffe1ff */
[----:B------:R-:W-:-:S03]  /*13b0*/  USHF.R.U32.HI UR8, URZ, UR9, UR8 ;  /* 0x00000009ff087299 */ /* 0x000fc60008011608 */
[----:B------:R-:W-:Y:S01]  /*13c0*/  @!UP0 UMOV UR7, UR13 ;  /* 0x0000000d00078c82 */ /* 0x000fe20008000000 */
[----:B------:R-:W-:Y:S02]  /*13d0*/  UIMAD UR30, UR14, UR10, UR30 ;  /* 0x0000000a0e1e72a4 */ /* 0x000fe4000f8e021e */
[----:B------:R-:W-:Y:S02]  /*13e0*/  USEL UR8, UR4, UR8, !UP2 ;  /* 0x0000000804087287 */ /* 0x000fe4000d000000 */
[----:B------:R-:W-:Y:S02]  /*13f0*/  @!UP0 USHF.R.U32.HI UR7, URZ, UR9, UR7 ;  /* 0x00000009ff078299 */ /* 0x000fe40008011607 */
[----:B------:R-:W-:Y:S02]  /*1400*/  UIADD3 UR9, UPT, UPT, -UR8, URZ, URZ ;  /* 0x000000ff08097290 */ /* 0x000fe4000fffe1ff */
[----:B------:R-:W-:Y:S02]  /*1410*/  @!UP0 USEL UR7, UR5, UR7, !UP2 ;  /* 0x0000000705078287 */ /* 0x000fe4000d000000 */
[----:B------:R-:W-:-:S02]  /*1420*/  UIMAD UR9, UR23, UR9, UR4 ;  /* 0x00000009170972a4 */ /* 0x000fc4000f8e0204 */
[----:B------:R-:W-:Y:S02]  /*1430*/  @!UP0 UIADD3 UR8, UPT, UPT, UR8, -UR7, URZ ;  /* 0x8000000708088290 */ /* 0x000fe4000fffe0ff */
[----:B------:R-:W-:Y:S02]  /*1440*/  @!UP0 UIMAD UR6, UR9, UR6, UR7 ;  /* 0x00000006090682a4 */ /* 0x000fe4000f8e0207 */
[----:B------:R-:W-:Y:S02]  /*1450*/  @!UP0 UIMAD UR4, UR8, UR23, UR5 ;  /* 0x00000017080482a4 */ /* 0x000fe4000f8e0205 */
[----:B------:R-:W-:Y:S02]  /*1460*/  UIMAD UR26, UR25, UR11, UR26 ;  /* 0x0000000b191a72a4 */ /* 0x000fe4000f8e021a */
[----:B------:R-:W-:Y:S01]  /*1470*/  UIMAD UR30, UR4, UR14, UR30 ;  /* 0x0000000e041e72a4 */ /* 0x000fe2000f8e021e */
[----:B------:R-:W-:Y:S02]  /*1480*/  @!UP0 UMOV UR5, UR6 ;  /* 0x0000000600058c82 */ /* 0x000fe40008000000 */
[----:B------:R-:W-:-:S12]  /*1490*/  UIMAD UR26, UR5, UR25, UR26 ;  /* 0x00000019051a72a4 */ /* 0x000fd8000f8e021a */
.L_x_18:
[----:B------:R-:W-:Y:S02]  /*14a0*/  UISETP.NE.AND UP1, UPT, UR27, 0x1, UPT ;  /* 0x000000011b00788c */ /* 0x000fe4000bf25270 */
[----:B------:R-:W-:Y:S02]  /*14b0*/  UISETP.NE.AND UP0, UPT, UR22, 0x2, UPT ;  /* 0x000000021600788c */ /* 0x000fe4000bf05270 */
[----:B------:R-:W-:-:S05]  /*14c0*/  ULOP3.LUT UR21, UR24, 0x400, URZ, 0xc0, !UPT ;  /* 0x0000040018157892 */ /* 0x000fca000f8ec0ff */
[----:B------:R-:W-:Y:S07]  /*14d0*/  BRA.U UP1, `(.L_x_19) ;  /* 0x0000000101447547 */ /* 0x000fee000b800000 */
[----:B------:R-:W1:Y:S01]  /*14e0*/  LDCU.128 UR8, c[0x0][0xb10] ;  /* 0x00016200ff0877ac */ /* 0x000e620008000c00 */
[----:B------:R-:W2:Y:S01]  /*14f0*/  LDCU UR12, c[0x0][0xb0c] ;  /* 0x00016180ff0c77ac */ /* 0x000ea20008000800 */
[----:B------:R-:W3:Y:S01]  /*1500*/  LDCU UR13, c[0x0][0xb20] ;  /* 0x00016400ff0d77ac */ /* 0x000ee20008000800 */
[----:B-1----:R-:W-:Y:S02]  /*1510*/  UIMAD.WIDE.U32 UR6, UR26, UR8, URZ ;  /* 0x000000081a0672a5 */ /* 0x002fe4000f8e00ff */
[----:B------:R-:W-:Y:S02]  /*1520*/  UIMAD.WIDE.U32 UR4, UR30, UR11, URZ ;  /* 0x0000000b1e0472a5 */ /* 0x000fe4000f8e00ff */
[----:B--2---:R-:W-:Y:S02]  /*1530*/  UISETP.NE.AND UP2, UPT, UR12, 0x1, UPT ;  /* 0x000000010c00788c */ /* 0x004fe4000bf45270 */
[----:B------:R-:W-:Y:S01]  /*1540*/  UISETP.NE.AND UP1, UPT, UR10, 0x1, UPT ;  /* 0x000000010a00788c */ /* 0x000fe2000bf25270 */
[----:B------:R-:W-:-:S02]  /*1550*/  UMOV UR6, UR7 ;  /* 0x0000000700067c82 */ /* 0x000fc40008000000 */
[----:B------:R-:W-:Y:S01]  /*1560*/  UMOV UR4, UR5 ;  /* 0x0000000500047c82 */ /* 0x000fe20008000000 */
[----:B------:R-:W-:Y:S02]  /*1570*/  USHF.R.U32.HI UR6, URZ, UR9, UR6 ;  /* 0x00000009ff067299 */ /* 0x000fe40008011606 */
[----:B---3--:R-:W-:Y:S02]  /*1580*/  USHF.R.U32.HI UR4, URZ, UR13, UR4 ;  /* 0x0000000dff047299 */ /* 0x008fe40008011604 */
[----:B------:R-:W-:Y:S02]  /*1590*/  USEL UR5, UR26, UR6, !UP2 ;  /* 0x000000061a057287 */ /* 0x000fe4000d000000 */
[----:B------:R-:W-:-:S04]  /*15a0*/  USEL UR4, UR30, UR4, !UP1 ;  /* 0x000000041e047287 */ /* 0x000fc8000c800000 */
[----:B------:R-:W-:Y:S02]  /*15b0*/  UIADD3 UR6, UPT, UPT, UR5, -UR4, URZ ;  /* 0x8000000405067290 */ /* 0x000fe4000fffe0ff */
[----:B------:R-:W-:Y:S02]  /*15c0*/  UIADD3 UR4, UPT, UPT, -UR5, UR4, URZ ;  /* 0x0000000405047290 */ /* 0x000fe4000fffe1ff */
[----:B------:R-:W-:Y:S02]  /*15d0*/  UIMAD UR30, UR6, UR10, UR30 ;  /* 0x0000000a061e72a4 */ /* 0x000fe4000f8e021e */
[----:B------:R-:W-:-:S12]  /*15e0*/  UIMAD UR26, UR4, UR12, UR26 ;  /* 0x0000000c041a72a4 */ /* 0x000fd8000f8e021a */
.L_x_19:
[----:B------:R-:W-:Y:S05]  /*15f0*/  BRA.U !UP5, `(.L_x_20) ;  /* 0x000000010d0c7547 */ /* 0x000fea000b800000 */
[----:B------:R-:W-:Y:S01]  /*1600*/  UCGABAR_WAIT ;  /* 0x0000000000007dc7 */ /* 0x000fe20008000000 */
[----:B------:R-:W-:Y:S01]  /*1610*/  CCTL.IVALL ;  /* 0x00000000ff00798f */ /* 0x000fe20002000000 */
[----:B------:R-:W-:Y:S05]  /*1620*/  BRA `(.L_x_21) ;  /* 0x0000000000047947 */ /* 0x000fea0003800000 */
.L_x_20:
[----:B------:R-:W-:Y:S06]  /*1630*/  BAR.SYNC.DEFER_BLOCKING 0x0 ;  /* 0x0000000000007b1d */ /* 0x000fec0000010000 */
.L_x_21:
[----:B------:R-:W-:Y:S05]  /*1640*/  BRA.U UP0, `(.L_x_22) ;  /* 0x0000001100c47547 */ /* 0x000fea000b800000 */
[----:B------:R-:W1:Y:S01]  /*1650*/  LDCU UR6, c[0x0][0x38c] ;  /* 0x00007180ff0677ac */ /* 0x000e620008000800 */
[----:B------:R-:W-:Y:S01]  /*1660*/  PLOP3.LUT P1, PT, PT, PT, UP3, 0x80, 0x8 ;  /* 0x000000000008781c */ /* 0x000fe20003f2f038 */
[----:B------:R-:W-:Y:S01]  /*1670*/  IMAD.MOV.U32 R12, RZ, RZ, 0x1 ;  /* 0x00000001ff0c7424 */ /* 0x000fe200078e00ff */
[----:B------:R-:W-:Y:S01]  /*1680*/  ISETP.EQ.OR P2, PT, R0, RZ, P3 ;  /* 0x000000ff0000720c */ /* 0x000fe20001f42670 */
[----:B------:R-:W-:Y:S01]  /*1690*/  UISETP.NE.AND UP1, UPT, UR22, URZ, UPT ;  /* 0x000000ff1600728c */ /* 0x000fe2000bf25270 */
[----:B------:R-:W-:Y:S02]  /*16a0*/  PLOP3.LUT P1, PT, P1, PT, PT, 0x8, 0x80 ;  /* 0x000000000080781c */ /* 0x000fe40000f2e170 */
[----:B------:R-:W-:Y:S01]  /*16b0*/  CS2R R10, SRZ ;  /* 0x00000000000a7805 */ /* 0x000fe2000001ff00 */
[----:B------:R-:W-:Y:S01]  /*16c0*/  IMAD.MOV.U32 R9, RZ, RZ, RZ ;  /* 0x000000ffff097224 */ /* 0x000fe200078e00ff */
[----:B------:R-:W2:Y:S01]  /*16d0*/  LDCU UR39, c[0x0][0x370] ;  /* 0x00006e00ff2777ac */ /* 0x000ea20008000800 */
[----:B------:R-:W-:Y:S01]  /*16e0*/  IMAD.MOV.U32 R8, RZ, RZ, 0x1 ;  /* 0x00000001ff087424 */ /* 0x000fe200078e00ff */
[----:B------:R-:W3:Y:S01]  /*16f0*/  LDCU.64 UR28, c[0x0][0x348] ;  /* 0x00006900ff1c77ac */ /* 0x000ee20008000a00 */
[----:B------:R-:W-:-:S02]  /*1700*/  USHF.R.U32.HI UR44, URZ, 0x5, UR21 ;  /* 0x00000005ff2c7899 */ /* 0x000fc40008011615 */
[----:B-1----:R-:W-:Y:S02]  /*1710*/  UIADD3 UR5, UPT, UPT, UR6, 0x1f, URZ ;  /* 0x0000001f06057890 */ /* 0x002fe4000fffe0ff */
[----:B------:R-:W-:Y:S02]  /*1720*/  UIADD3 UR45, UPT, UPT, UR6, 0x3e, URZ ;  /* 0x0000003e062d7890 */ /* 0x000fe4000fffe0ff */
[----:B------:R-:W-:Y:S01]  /*1730*/  USHF.R.S32.HI UR4, URZ, 0x1f, UR5 ;  /* 0x0000001fff047899 */ /* 0x000fe20008011405 */
[----:B------:R-:W1:Y:S03]  /*1740*/  LDCU UR38, c[0x0][0x374] ;  /* 0x00006e80ff2677ac */ /* 0x000e660008000800 */
[----:B------:R-:W-:Y:S02]  /*1750*/  ULEA.HI UR4, UR4, UR5, URZ, 0x5 ;  /* 0x0000000504047291 */ /* 0x000fe4000f8f28ff */
[----:B------:R-:W-:-:S02]  /*1760*/  USEL UR25, UR37, 0x2, UP1 ;  /* 0x0000000225197887 */ /* 0x000fc40008800000 */
[----:B------:R-:W-:Y:S02]  /*1770*/  USHF.R.S32.HI UR42, URZ, 0x5, UR4 ;  /* 0x00000005ff2a7899 */ /* 0x000fe40008011404 */
[----:B------:R-:W-:Y:S02]  /*1780*/  UIADD3 UR4, UPT, UPT, UR6, -0x1, URZ ;  /* 0xffffffff06047890 */ /* 0x000fe4000fffe0ff */
[----:B------:R-:W-:Y:S02]  /*1790*/  UISETP.LT.U32.AND UP0, UPT, UR42, 0x4, UPT ;  /* 0x000000042a00788c */ /* 0x000fe4000bf01070 */
[----:B------:R-:W-:Y:S02]  /*17a0*/  UISETP.GE.U32.AND UP2, UPT, UR4, -0x3f, UPT ;  /* 0xffffffc10400788c */ /* 0x000fe4000bf46070 */
[----:B------:R-:W-:Y:S01]  /*17b0*/  USEL UR41, UR42, 0x4, UP0 ;  /* 0x000000042a297887 */ /* 0x000fe20008000000 */
[----:B------:R-:W-:-:S03]  /*17c0*/  UMOV UR5, URZ ;  /* 0x000000ff00057c82 */ /* 0x000fc60008000000 */
[----:B------:R-:W-:Y:S02]  /*17d0*/  UIADD3 UR24, UPT, UPT, UR41, -0x1, URZ ;  /* 0xffffffff29187890 */ /* 0x000fe4000fffe0ff */
[----:B------:R-:W-:-:S03]  /*17e0*/  UIADD3 UR43, UPT, UPT, UR42, -UR41, URZ ;  /* 0x800000292a2b7290 */ /* 0x000fc6000fffe0ff */
[----:B------:R-:W-:-:S04]  /*17f0*/  @UP2 UIADD3 UR24, UPT, UPT, UR41, URZ, URZ ;  /* 0x000000ff29182290 */ /* 0x000fc8000fffe0ff */
[----:B-123--:R-:W-:-:S12]  /*1800*/  UIADD3 UR24, UPT, UPT, UR24, 0x1, URZ ;  /* 0x0000000118187890 */ /* 0x00efd8000fffe0ff */
.L_x_42:
[----:B------:R-:W-:Y:S01]  /*1810*/  UISETP.NE.AND UP0, UPT, UR54, URZ, UPT ;  /* 0x000000ff3600728c */ /* 0x000fe2000bf05270 */
[----:B------:R-:W1:Y:S08]  /*1820*/  S2UR UR54, SR_CgaCtaId ;  /* 0x00000000003679c3 */ /* 0x000e700000008800 */
[----:B------:R-:W-:Y:S05]  /*1830*/  BRA.U UP0, `(.L_x_23) ;  /* 0x0000000100347547 */ /* 0x000fea000b800000 */
[----:B------:R-:W2:Y:S01]  /*1840*/  S2R R0, SR_CgaCtaId ;  /* 0x0000000000007919 */ /* 0x000ea20000008800 */
[----:B------:R-:W-:-:S04]  /*1850*/  MOV R2, 0x400 ;  /* 0x0000040000027802 */ /* 0x000fc80000000f00 */
[----:B--2---:R-:W-:Y:S02]  /*1860*/  LEA R0, R0, R2, 0x18 ;  /* 0x0000000200007211 */ /* 0x004fe400078ec0ff */
[----:B------:R-:W-:-:S03]  /*1870*/  SHF.L.U32 R2, R8, 0x1f, RZ ;  /* 0x0000001f08027819 */ /* 0x000fc600000006ff */
[----:B------:R-:W-:-:S04]  /*1880*/  IMAD R0, R9, 0x8, R0 ;  /* 0x0000000809007824 */ /* 0x000fc800078e0200 */
[----:B------:R-:W2:Y:S02]  /*1890*/  SYNCS.PHASECHK.TRANS64.TRYWAIT P0, [R0+URZ+0xf0], R2 ;  /* 0x0000f002000075a7 */ /* 0x000ea400080011ff */
[----:B--2---:R-:W-:Y:S05]  /*18a0*/  @!P0 BRA `(.L_x_24) ;  /* 0x0000005800e08947 */ /* 0x004fea0003800000 */
.L_x_122:
[----:B------:R-:W-:Y:S01]  /*18b0*/  VIADD R9, R9, 0x1 ;  /* 0x0000000109097836 */ /* 0x000fe20000000000 */
[----:B------:R2:W-:Y:S04]  /*18c0*/  SYNCS.ARRIVE.TRANS64.A1T0 RZ, [R0+URZ+0xe0], RZ ;  /* 0x0000e0ff00ff79a7 */ /* 0x0005e800081000ff */
[----:B------:R-:W-:-:S04]  /*18d0*/  ISETP.NE.AND P0, PT, R9, 0x2, PT ;  /* 0x000000020900780c */ /* 0x000fc80003f05270 */
[----:B------:R-:W-:Y:S02]  /*18e0*/  SEL R9, R9, RZ, P0 ;  /* 0x000000ff09097207 */ /* 0x000fe40000000000 */
[----:B--2---:R-:W-:-:S04]  /*18f0*/  SEL R0, RZ, 0x1, P0 ;  /* 0x00000001ff007807 */ /* 0x004fc80000000000 */
[----:B------:R-:W-:-:S07]  /*1900*/  LOP3.LUT R8, R8, R0, RZ, 0x3c, !PT ;  /* 0x0000000008087212 */ /* 0x000fce00078e3cff */
.L_x_23:
[----:B------:R-:W-:Y:S01]  /*1910*/  UMOV UR6, 0x400 ;  /* 0x0000040000067882 */ /* 0x000fe20000000000 */
[----:B------:R-:W-:Y:S01]  /*1920*/  SHF.L.U32 R0, R12, 0x1f, RZ ;  /* 0x0000001f0c007819 */ /* 0x000fe200000006ff */
[----:B-1----:R-:W-:Y:S02]  /*1930*/  ULEA UR6, UR54, UR6, 0x18 ;  /* 0x0000000636067291 */ /* 0x002fe4000f8ec0ff */
[----:B------:R-:W-:Y:S02]  /*1940*/  UISETP.GE.U32.AND UP0, UPT, UR45, 0x3f, UPT ;  /* 0x0000003f2d00788c */ /* 0x000fe4000bf06070 */
[----:B------:R-:W-:Y:S02]  /*1950*/  ULEA UR4, UR5, UR6, 0x3 ;  /* 0x0000000605047291 */ /* 0x000fe4000f8e18ff */
[----:B------:R-:W-:Y:S02]  /*1960*/  USHF.L.U32 UR11, UR30, 0x6, URZ ;  /* 0x000000061e0b7899 */ /* 0x000fe400080006ff */
[----:B------:R-:W-:Y:S01]  /*1970*/  ULEA UR35, UR26, UR44, 0x6 ;  /* 0x0000002c1a237291 */ /* 0x000fe2000f8e30ff */
[----:B------:R-:W-:-:S04]  /*1980*/  UMOV UR13, URZ ;  /* 0x000000ff000d7c82 */ /* 0x000fc80008000000 */
[----:B------:R1:W2:Y:S01]  /*1990*/  SYNCS.PHASECHK.TRANS64.TRYWAIT P0, [UR4+0x20], R0 ;  /* 0x00002000ff0075a7 */ /* 0x0002a20008001104 */
[----:B------:R-:W-:Y:S06]  /*19a0*/  BRA.U !UP0, `(.L_x_25) ;  /* 0x0000000108bc7547 */ /* 0x000fec000b800000 */
[----:B------:R-:W-:Y:S01]  /*19b0*/  UMOV UR7, URZ ;  /* 0x000000ff00077c82 */ /* 0x000fe20008000000 */
[----:B------:R-:W-:-:S05]  /*19c0*/  UMOV UR4, UR5 ;  /* 0x0000000500047c82 */ /* 0x000fca0008000000 */
.L_x_31:
[----:B------:R-:W-:Y:S01]  /*19d0*/  ULEA UR33, UR4, UR6, 0x3 ;  /* 0x0000000604217291 */ /* 0x000fe2000f8e18ff */
[----:B--2---:R-:W-:Y:S01]  /*19e0*/  @!P3 MOV R2, 0x2000 ;  /* 0x000020000002b802 */ /* 0x004fe20000000f00 */
[----:B--2-4-:R-:W-:Y:S10]  /*19f0*/  @P0 BRA `(.L_x_26) ;  /* 0x00000000000c0947 */ /* 0x014ff40003800000 */
[----:B------:R-:W-:-:S04]  /*1a00*/  SHF.L.U32 R3, R12, 0x1f, RZ ;  /* 0x0000001f0c037819 */ /* 0x000fc800000006ff */
[----:B------:R-:W2:Y:S02]  /*1a10*/  SYNCS.PHASECHK.TRANS64.TRYWAIT P0, [UR33+0x20], R3 ;  /* 0x00002003ff0075a7 */ /* 0x000ea40008001121 */
[----:B--2---:R-:W-:Y:S05]  /*1a20*/  @!P0 BRA `(.L_x_27) ;  /* 0x0000005800948947 */ /* 0x004fea0003800000 */
.L_x_26:
[----:B------:R2:W-:Y:S01]  /*1a30*/  @!P3 SYNCS.ARRIVE.TRANS64 RZ, [UR33], R2 ;  /* 0x00000002ffffb9a7 */ /* 0x0005e20008000021 */
[----:B------:R-:W-:-:S04]  /*1a40*/  ULOP3.LUT UR5, UR25, 0x2, URZ, 0xfc, !UPT ;  /* 0x0000000219057892 */ /* 0x000fc8000f8efcff */
[----:B------:R-:W-:-:S09]  /*1a50*/  UISETP.NE.AND UP0, UPT, UR5, 0x2, UPT ;  /* 0x000000020500788c */ /* 0x000fd2000bf05270 */
[----:B------:R-:W-:Y:S05]  /*1a60*/  BRA.U UP0, `(.L_x_28) ;  /* 0x0000000100047547 */ /* 0x000fea000b800000 */
[----:B------:R-:W-:Y:S05]  /*1a70*/  BPT.TRAP 0x1 ;  /* 0x000000040000795c */ /* 0x000fea0000300000 */
.L_x_28:
[----:B------:R-:W-:Y:S04]  /*1a80*/  BSSY.RECONVERGENT B0, `(.L_x_29) ;  /* 0x0000003000007945 */ /* 0x000fe80003800200 */
[----:B------:R-:W-:Y:S05]  /*1a90*/  @P2 BRA `(.L_x_30) ;  /* 0x0000000000042947 */ /* 0x000fea0003800000 */
[----:B------:R-:W-:Y:S05]  /*1aa0*/  BPT.TRAP 0x1 ;  /* 0x000000040000795c */ /* 0x000fea0000300000 */
.L_x_30:
[----:B------:R-:W-:Y:S05]  /*1ab0*/  BSYNC.RECONVERGENT B0 ;  /* 0x0000000000007941 */ /* 0x000fea0003800200 */
.L_x_29:
[----:B------:R-:W-:Y:S02]  /*1ac0*/  UIADD3 UR5, UPT, UPT, UR4, 0x1, URZ ;  /* 0x0000000104057890 */ /* 0x000fe4000fffe0ff */
[----:B------:R-:W-:Y:S02]  /*1ad0*/  UIADD3 UR16, UP1, UPT, UR28, 0x80, URZ ;  /* 0x000000801c107890 */ /* 0x000fe4000ff3e0ff */
[----:B------:R-:W-:Y:S02]  /*1ae0*/  UISETP.NE.AND UP0, UPT, UR5, 0x4, UPT ;  /* 0x000000040500788c */ /* 0x000fe4000bf05270 */
[----:B------:R-:W-:Y:S02]  /*1af0*/  USHF.L.U32 UR34, UR7, 0x5, URZ ;  /* 0x0000000507227899 */ /* 0x000fe400080006ff */
[----:B------:R-:W-:Y:S02]  /*1b00*/  USEL UR9, URZ, 0x1, UP0 ;  /* 0x00000001ff097887 */ /* 0x000fe40008000000 */
[----:B------:R-:W-:-:S02]  /*1b10*/  USEL UR5, UR5, URZ, UP0 ;  /* 0x000000ff05057287 */ /* 0x000fc40008000000 */
[----:B------:R-:W-:Y:S02]  /*1b20*/  UIADD3 UR14, UP0, UPT, UR28, 0x180, URZ ;  /* 0x000001801c0e7890 */ /* 0x000fe4000ff1e0ff */
[----:B------:R-:W-:Y:S01]  /*1b30*/  ULEA UR8, UR5, UR6, 0x3 ;  /* 0x0000000605087291 */ /* 0x000fe2000f8e18ff */
[----:B------:R-:W-:Y:S01]  /*1b40*/  LOP3.LUT R12, R12, UR9, RZ, 0x3c, !PT ;  /* 0x000000090c0c7c12 */ /* 0x000fe2000f8e3cff */
[----:B------:R-:W-:Y:S02]  /*1b50*/  UIADD3.X UR17, UPT, UPT, URZ, UR29, URZ, UP1, !UPT ;  /* 0x0000001dff117290 */ /* 0x000fe40008ffe4ff */
[----:B------:R-:W-:Y:S01]  /*1b60*/  UIADD3.X UR15, UPT, UPT, URZ, UR29, URZ, UP0, !UPT ;  /* 0x0000001dff0f7290 */ /* 0x000fe200087fe4ff */
[----:B-1----:R-:W-:Y:S01]  /*1b70*/  SHF.L.U32 R0, R12, 0x1f, RZ ;  /* 0x0000001f0c007819 */ /* 0x002fe200000006ff */
[----:B------:R-:W-:Y:S01]  /*1b80*/  UMOV UR18, 0x0 ;  /* 0x0000000000127882 */ /* 0x000fe20000000000 */
[----:B------:R-:W-:Y:S01]  /*1b90*/  UMOV UR19, 0x10000000 ;  /* 0x1000000000137882 */ /* 0x000fe20000000000 */
[----:B------:R-:W-:Y:S01]  /*1ba0*/  UMOV UR12, UR36 ;  /* 0x00000024000c7c82 */ /* 0x000fe20008000000 */
[----:B------:R3:W4:Y:S01]  /*1bb0*/  SYNCS.PHASECHK.TRANS64.TRYWAIT P0, [UR8+0x20], R0 ;  /* 0x00002000ff0075a7 */ /* 0x0007220008001108 */
[----:B------:R-:W-:Y:S01]  /*1bc0*/  USHF.L.U32 UR8, UR4, 0xc, URZ ;  /* 0x0000000c04087899 */ /* 0x000fe200080006ff */
[----:B------:R-:W-:-:S02]  /*1bd0*/  UMOV UR9, UR33 ;  /* 0x0000002100097c82 */ /* 0x000fc40008000000 */
[----:B------:R-:W-:Y:S01]  /*1be0*/  UMOV UR4, 0x30000 ;  /* 0x0003000000047882 */ /* 0x000fe20000000000 */
[----:B------:R-:W-:Y:S02]  /*1bf0*/  ULEA UR32, UR21, UR8, 0x1 ;  /* 0x0000000815207291 */ /* 0x000fe4000f8e08ff */
[----:B------:R-:W-:Y:S02]  /*1c00*/  UIADD3 UR8, UPT, UPT, UR6, 0x7400, UR8 ;  /* 0x0000740006087890 */ /* 0x000fe4000fffe008 */
[----:B------:R-:W-:Y:S01]  /*1c10*/  UIADD3 UR32, UPT, UPT, UR6, 0x3400, UR32 ;  /* 0x0000340006207890 */ /* 0x000fe2000fffe020 */
[----:B------:R-:W-:Y:S01]  /*1c20*/  UMOV UR10, UR34 ;  /* 0x00000022000a7c82 */ /* 0x000fe20008000000 */
[----:B------:R-:W-:Y:S01]  /*1c30*/  UIADD3 UR7, UPT, UPT, UR7, 0x1, URZ ;  /* 0x0000000107077890 */ /* 0x000fe2000fffe0ff */
[----:B------:R-:W-:-:S03]  /*1c40*/  UMOV UR13, UR24 ;  /* 0x00000018000d7c82 */ /* 0x000fc60008000000 */
[----:B------:R-:W-:-:S03]  /*1c50*/  UISETP.NE.AND UP0, UPT, UR7, UR24, UPT ;  /* 0x000000180700728c */ /* 0x000fc6000bf05270 */
[----:B------:R1:W-:Y:S01]  /*1c60*/  UTMALDG.3D.MULTICAST [UR32], [UR16], UR4, desc[UR18] ;  /* 0x00001220100073b4 */ /* 0x0003e20008011804 */
[----:B------:R3:W-:Y:S01]  /*1c70*/  UTMALDG.3D [UR8], [UR14], desc[UR18] ;  /* 0x000012080e0075b4 */ /* 0x0007e20008011000 */
[----:B-1----:R-:W-:-:S04]  /*1c80*/  UMOV UR4, UR5 ;  /* 0x0000000500047c82 */ /* 0x002fc80008000000 */
[----:B---3--:R-:W-:Y:S05]  /*1c90*/  BRA.U UP0, `(.L_x_31) ;  /* 0xfffffffd004c7547 */ /* 0x008fea000b83ffff */
.L_x_25:
[----:B------:R-:W-:Y:S01]  /*1ca0*/  ULEA UR4, UR5, UR6, 0x3 ;  /* 0x0000000605047291 */ /* 0x000fe2000f8e18ff */
[----:B-1----:R-:W-:Y:S01]  /*1cb0*/  SHF.L.U32 R0, R12, 0x1f, RZ ;  /* 0x0000001f0c007819 */ /* 0x002fe200000006ff */
[----:B------:R-:W-:Y:S01]  /*1cc0*/  @!P1 SYNCS.ARRIVE.TRANS64.A1T0 RZ, [UR6+0x78], RZ ;  /* 0x000078ffffff99a7 */ /* 0x000fe20008100006 */
[----:B------:R-:W-:-:S06]  /*1cd0*/  UISETP.GT.AND UP0, UPT, UR42, UR41, UPT ;  /* 0x000000292a00728c */ /* 0x000fcc000bf04270 */
[----:B--2-4-:R1:W2:Y:S03]  /*1ce0*/  SYNCS.PHASECHK.TRANS64.TRYWAIT P0, [UR4+0x20], R0 ;  /* 0x00002000ff0075a7 */ /* 0x0142a60008001104 */
[----:B------:R-:W-:Y:S05]  /*1cf0*/  BRA.U !UP0, `(.L_x_32) ;  /* 0x0000000108c07547 */ /* 0x000fea000b800000 */
[----:B------:R-:W-:Y:S01]  /*1d00*/  UIADD3 UR26, UPT, UPT, UR43, UR13, URZ ;  /* 0x0000000d2b1a7290 */ /* 0x000fe2000fffe0ff */
[----:B------:R-:W-:-:S11]  /*1d10*/  UMOV UR4, UR5 ;  /* 0x0000000500047c82 */ /* 0x000fd60008000000 */
.L_x_38:
[----:B------:R-:W-:Y:S01]  /*1d20*/  ULEA UR17, UR4, UR6, 0x3 ;  /* 0x0000000604117291 */ /* 0x000fe2000f8e18ff */
[----:B--2---:R-:W-:Y:S01]  /*1d30*/  @!P3 MOV R2, 0x2000 ;  /* 0x000020000002b802 */ /* 0x004fe20000000f00 */
[----:B--2-4-:R-:W-:Y:S10]  /*1d40*/  @P0 BRA `(.L_x_33) ;  /* 0x00000000000c0947 */ /* 0x014ff40003800000 */
[----:B------:R-:W-:-:S04]  /*1d50*/  SHF.L.U32 R3, R12, 0x1f, RZ ;  /* 0x0000001f0c037819 */ /* 0x000fc800000006ff */
[----:B------:R-:W2:Y:S02]  /*1d60*/  SYNCS.PHASECHK.TRANS64.TRYWAIT P0, [UR17+0x20], R3 ;  /* 0x00002003ff0075a7 */ /* 0x000ea40008001111 */
[----:B--2---:R-:W-:Y:S05]  /*1d70*/  @!P0 BRA `(.L_x_34) ;  /* 0x0000005400d88947 */ /* 0x004fea0003800000 */
.L_x_33:
[----:B------:R2:W-:Y:S01]  /*1d80*/  @!P3 SYNCS.ARRIVE.TRANS64 RZ, [UR17], R2 ;  /* 0x00000002ffffb9a7 */ /* 0x0005e20008000011 */
[----:B------:R-:W-:-:S04]  /*1d90*/  ULOP3.LUT UR5, UR25, 0x2, URZ, 0xfc, !UPT ;  /* 0x0000000219057892 */ /* 0x000fc8000f8efcff */
[----:B------:R-:W-:-:S09]  /*1da0*/  UISETP.NE.AND UP0, UPT, UR5, 0x2, UPT ;  /* 0x000000020500788c */ /* 0x000fd2000bf05270 */
[----:B------:R-:W-:Y:S05]  /*1db0*/  BRA.U UP0, `(.L_x_35) ;  /* 0x0000000100047547 */ /* 0x000fea000b800000 */
[----:B------:R-:W-:Y:S05]  /*1dc0*/  BPT.TRAP 0x1 ;  /* 0x000000040000795c */ /* 0x000fea0000300000 */
.L_x_35:
[----:B------:R-:W-:Y:S04]  /*1dd0*/  BSSY.RECONVERGENT B0, `(.L_x_36) ;  /* 0x0000003000007945 */ /* 0x000fe80003800200 */
[----:B------:R-:W-:Y:S05]  /*1de0*/  @P2 BRA `(.L_x_37) ;  /* 0x0000000000042947 */ /* 0x000fea0003800000 */
[----:B------:R-:W-:Y:S05]  /*1df0*/  BPT.TRAP 0x1 ;  /* 0x000000040000795c */ /* 0x000fea0000300000 */
.L_x_37:
[----:B------:R-:W-:Y:S05]  /*1e00*/  BSYNC.RECONVERGENT B0 ;  /* 0x0000000000007941 */ /* 0x000fea0003800200 */
.L_x_36:
[----:B------:R-:W-:Y:S02]  /*1e10*/  UIADD3 UR5, UPT, UPT, UR4, 0x1, URZ ;  /* 0x0000000104057890 */ /* 0x000fe4000fffe0ff */
[----:B------:R-:W-:Y:S02]  /*1e20*/  UIADD3 UR14, UP1, UPT, UR28, 0x80, URZ ;  /* 0x000000801c0e7890 */ /* 0x000fe4000ff3e0ff */
[----:B------:R-:W-:Y:S02]  /*1e30*/  UISETP.NE.AND UP0, UPT, UR5, 0x4, UPT ;  /* 0x000000040500788c */ /* 0x000fe4000bf05270 */
[----:B------:R-:W-:Y:S02]  /*1e40*/  USHF.L.U32 UR18, UR13, 0x5, URZ ;  /* 0x000000050d127899 */ /* 0x000fe400080006ff */
[----:B------:R-:W-:Y:S02]  /*1e50*/  USEL UR8, URZ, 0x1, UP0 ;  /* 0x00000001ff087887 */ /* 0x000fe40008000000 */
[----:B------:R-:W-:-:S02]  /*1e60*/  USEL UR5, UR5, URZ, UP0 ;  /* 0x000000ff05057287 */ /* 0x000fc40008000000 */
[----:B------:R-:W-:Y:S02]  /*1e70*/  UIADD3 UR22, UP0, UPT, UR28, 0x180, URZ ;  /* 0x000001801c167890 */ /* 0x000fe4000ff1e0ff */
[----:B------:R-:W-:Y:S01]  /*1e80*/  LOP3.LUT R12, R12, UR8, RZ, 0x3c, !PT ;  /* 0x000000080c0c7c12 */ /* 0x000fe2000f8e3cff */
[----:B------:R-:W-:Y:S02]  /*1e90*/  USHF.L.U32 UR8, UR4, 0xc, URZ ;  /* 0x0000000c04087899 */ /* 0x000fe400080006ff */
[----:B------:R-:W-:Y:S01]  /*1ea0*/  ULEA UR7, UR5, UR6, 0x3 ;  /* 0x0000000605077291 */ /* 0x000fe2000f8e18ff */
[----:B-1----:R-:W-:Y:S01]  /*1eb0*/  SHF.L.U32 R0, R12, 0x1f, RZ ;  /* 0x0000001f0c007819 */ /* 0x002fe200000006ff */
[----:B------:R-:W-:Y:S02]  /*1ec0*/  ULEA UR16, UR21, UR8, 0x1 ;  /* 0x0000000815107291 */ /* 0x000fe4000f8e08ff */
[----:B------:R-:W-:Y:S02]  /*1ed0*/  UIADD3.X UR15, UPT, UPT, URZ, UR29, URZ, UP1, !UPT ;  /* 0x0000001dff0f7290 */ /* 0x000fe40008ffe4ff */
[----:B------:R-:W-:-:S02]  /*1ee0*/  UIADD3 UR16, UPT, UPT, UR6, 0x3400, UR16 ;  /* 0x0000340006107890 */ /* 0x000fc4000fffe010 */
[----:B------:R-:W-:Y:S01]  /*1ef0*/  UIADD3 UR8, UPT, UPT, UR6, 0x7400, UR8 ;  /* 0x0000740006087890 */ /* 0x000fe2000fffe008 */
[----:B------:R3:W4:Y:S01]  /*1f00*/  SYNCS.PHASECHK.TRANS64.TRYWAIT P0, [UR7+0x20], R0 ;  /* 0x00002000ff0075a7 */ /* 0x0007220008001107 */
[----:B------:R-:W-:Y:S01]  /*1f10*/  UIADD3.X UR23, UPT, UPT, URZ, UR29, URZ, UP0, !UPT ;  /* 0x0000001dff177290 */ /* 0x000fe200087fe4ff */
[----:B------:R-:W-:Y:S01]  /*1f20*/  UMOV UR4, 0x30000 ;  /* 0x0003000000047882 */ /* 0x000fe20000000000 */
[----:B------:R-:W-:Y:S01]  /*1f30*/  UMOV UR30, 0x0 ;  /* 0x00000000001e7882 */ /* 0x000fe20000000000 */
[----:B------:R-:W-:Y:S01]  /*1f40*/  UMOV UR31, 0x10000000 ;  /* 0x10000000001f7882 */ /* 0x000fe20000000000 */
[----:B------:R-:W-:Y:S01]  /*1f50*/  UMOV UR19, UR35 ;  /* 0x0000002300137c82 */ /* 0x000fe20008000000 */
[----:B------:R-:W-:Y:S01]  /*1f60*/  UMOV UR20, UR36 ;  /* 0x0000002400147c82 */ /* 0x000fe20008000000 */
[----:B------:R-:W-:Y:S01]  /*1f70*/  UMOV UR12, UR36 ;  /* 0x00000024000c7c82 */ /* 0x000fe20008000000 */
[----:B------:R-:W-:Y:S01]  /*1f80*/  UMOV UR9, UR17 ;  /* 0x0000001100097c82 */ /* 0x000fe20008000000 */
[----:B------:R-:W-:Y:S01]  /*1f90*/  UMOV UR10, UR18 ;  /* 0x00000012000a7c82 */ /* 0x000fe20008000000 */
[----:B------:R1:W-:Y:S01]  /*1fa0*/  UTMALDG.3D.MULTICAST [UR16], [UR14], UR4, desc[UR30] ;  /* 0x00001e100e0073b4 */ /* 0x0003e20008011804 */
[----:B------:R-:W-:-:S04]  /*1fb0*/  UIADD3 UR13, UPT, UPT, UR13, 0x1, URZ ;  /* 0x000000010d0d7890 */ /* 0x000fc8000fffe0ff */
[----:B------:R-:W-:Y:S01]  /*1fc0*/  UISETP.NE.AND UP0, UPT, UR13, UR26, UPT ;  /* 0x0000001a0d00728c */ /* 0x000fe2000bf05270 */
[----:B------:R3:W-:Y:S01]  /*1fd0*/  UTMALDG.3D [UR8], [UR22], desc[UR30] ;  /* 0x00001e08160075b4 */ /* 0x0007e20008011000 */
[----:B-1----:R-:W-:-:S07]  /*1fe0*/  UMOV UR4, UR5 ;  /* 0x0000000500047c82 */ /* 0x002fce0008000000 */
[----:B---3--:R-:W-:Y:S05]  /*1ff0*/  BRA.U UP0, `(.L_x_38) ;  /* 0xfffffffd00487547 */ /* 0x008fea000b83ffff */
.L_x_32:
[C---:B------:R-:W-:Y:S01]  /*2000*/  LEA R3, R11.reuse, UR6, 0x3 ;  /* 0x000000060b037c11 */ /* 0x040fe2000f8e18ff */
[----:B------:R-:W-:Y:S01]  /*2010*/  NOP ;  /* 0x0000000000007918 */ /* 0x000fe20000000000 */
[----:B-1----:R-:W-:Y:S02]  /*2020*/  SHF.L.U32 R0, R10, 0x1f, RZ ;  /* 0x0000001f0a007819 */ /* 0x002fe400000006ff */
[----:B------:R-:W-:Y:S02]  /*2030*/  LEA R4, R11, UR6, 0x4 ;  /* 0x000000060b047c11 */ /* 0x000fe4000f8e20ff */
[----:B--2-4-:R-:W1:Y:S02]  /*2040*/  SYNCS.PHASECHK.TRANS64.TRYWAIT P0, [R3+URZ+0x80], R0 ;  /* 0x00008000030075a7 */ /* 0x014e6400080011ff */
[----:B-1----:R-:W-:Y:S05]  /*2050*/  @!P0 BRA `(.L_x_39) ;  /* 0x0000005400388947 */ /* 0x002fea0003800000 */
.L_x_125:
[----:B------:R-:W2:Y:S01]  /*2060*/  LDS.128 R4, [R4+0x110] ;  /* 0x0001100004047984 */ /* 0x000ea20000000c00 */
[----:B------:R-:W-:Y:S01]  /*2070*/  UISETP.GE.AND UP0, UPT, UR40, 0x1, UPT ;  /* 0x000000012800788c */ /* 0x000fe2000bf06270 */
[----:B------:R-:W-:Y:S01]  /*2080*/  @!PT LDS RZ, [RZ] ;  /* 0x00000000fffff984 */ /* 0x000fe20000000800 */
[----:B------:R-:W-:Y:S01]  /*2090*/  @!PT LDS RZ, [RZ] ;  /* 0x00000000fffff984 */ /* 0x000fe20000000800 */
[----:B------:R-:W-:Y:S01]  /*20a0*/  @!PT LDS RZ, [RZ] ;  /* 0x00000000fffff984 */ /* 0x000fe20000000800 */
[----:B------:R-:W-:Y:S01]  /*20b0*/  @!PT LDS RZ, [RZ] ;  /* 0x00000000fffff984 */ /* 0x000fe20000000800 */
[----:B------:R3:W-:Y:S06]  /*20c0*/  MEMBAR.ALL.CTA ;  /* 0x0000000000007992 */ /* 0x0007ec0000008000 */
[----:B---3--:R-:W3:Y:S01]  /*20d0*/  FENCE.VIEW.ASYNC.S ;  /* 0x00000000000073c6 */ /* 0x008ee20000000000 */
[----:B--2---:R-:W-:-:S13]  /*20e0*/  LOP3.LUT P0, RZ, R6, 0x1, RZ, 0xc0, !PT ;  /* 0x0000000106ff7812 */ /* 0x004fda000780c0ff */
[----:B---3--:R-:W-:Y:S01]  /*20f0*/  VOTEU.ANY UP1, P0 ;  /* 0x0000000000ff7886 */ /* 0x008fe20000020100 */
[----:B------:R-:W-:-:S13]  /*2100*/  PLOP3.LUT P0, PT, PT, PT, UP1, 0x80, 0x8 ;  /* 0x000000000008781c */ /* 0x000fda0003f0f018 */
[----:B-1----:R-:W-:Y:S02]  /*2110*/  @P0 LOP3.LUT R0, R5, 0xffff, RZ, 0xc0, !PT ;  /* 0x0000ffff05000812 */ /* 0x002fe400078ec0ff */
[----:B------:R-:W-:Y:S02]  /*2120*/  @P0 MOV R2, R4 ;  /* 0x0000000400020202 */ /* 0x000fe40000000f00 */
[----:B------:R-:W-:Y:S01]  /*2130*/  @P0 R2UR UR7, R0 ;  /* 0x00000000000702ca */ /* 0x000fe200000e0000 */
[----:B------:R-:W-:Y:S01]  /*2140*/  VIADD R0, R3, 0x90 ;  /* 0x0000009003007836 */ /* 0x000fe20000000000 */
[----:B------:R-:W-:Y:S02]  /*2150*/  @P0 SHF.R.U32.HI R4, RZ, 0x10, R5 ;  /* 0x00000010ff040819 */ /* 0x000fe40000011605 */
[----:B------:R-:W-:Y:S02]  /*2160*/  @P0 R2UR UR8, R2 ;  /* 0x00000000020802ca */ /* 0x000fe400000e0000 */
[----:B------:R-:W-:-:S02]  /*2170*/  PRMT R0, RZ, 0x654, R0 ;  /* 0x00000654ff007816 */ /* 0x000fc40000000000 */
[----:B------:R-:W-:Y:S02]  /*2180*/  @P0 R2UR UR4, R4 ;  /* 0x00000000040402ca */ /* 0x000fe400000e0000 */
[----:B------:R1:W-:Y:S03]  /*2190*/  SYNCS.ARRIVE.TRANS64.RED.A1T0 RZ, [R0+URZ], RZ ;  /* 0x000000ff00ff79a7 */ /* 0x0003e600081004ff */
[----:B------:R-:W-:-:S04]  /*21a0*/  @UP1 UMOV UR27, UR7 ;  /* 0x00000007001b1c82 */ /* 0x000fc80008000000 */
[----:B------:R-:W-:-:S04]  /*21b0*/  @UP1 UMOV UR37, UR8 ;  /* 0x0000000800251c82 */ /* 0x000fc80008000000 */
[----:B------:R-:W-:Y:S01]  /*21c0*/  @UP1 UMOV UR36, UR4 ;  /* 0x0000000400241c82 */ /* 0x000fe20008000000 */
[----:B------:R-:W-:Y:S05]  /*21d0*/  BRA.U !UP0, `(.L_x_40) ;  /* 0x0000000108d47547 */ /* 0x000fea000b800000 */
[----:B------:R-:W2:Y:S01]  /*21e0*/  LDCU.128 UR12, c[0x0][0xb10] ;  /* 0x00016200ff0c77ac */ /* 0x000ea20008000c00 */
[----:B------:R-:W3:Y:S01]  /*21f0*/  LDCU UR26, c[0x0][0xb20] ;  /* 0x00016400ff1a77ac */ /* 0x000ee20008000800 */
[----:B------:R-:W4:Y:S01]  /*2200*/  LDCU UR20, c[0x0][0xb0c] ;  /* 0x00016180ff1477ac */ /* 0x000f220008000800 */
[----:B------:R-:W1:Y:S01]  /*2210*/  LDCU.64 UR10, c[0x0][0xb28] ;  /* 0x00016500ff0a77ac */ /* 0x000e620008000a00 */
[----:B------:R-:W-:Y:S02]  /*2220*/  UISETP.NE.AND UP3, UPT, UR40, 0x1, UPT ;  /* 0x000000012800788c */ /* 0x000fe4000bf65270 */
[----:B--2---:R-:W-:Y:S02]  /*2230*/  UIMAD.WIDE.U32 UR16, UR38, UR15, URZ ;  /* 0x0000000f261072a5 */ /* 0x004fe4000f8e00ff */
[----:B------:R-:W-:Y:S02]  /*2240*/  UIMAD.WIDE.U32 UR8, UR39, UR12, URZ ;  /* 0x0000000c270872a5 */ /* 0x000fe4000f8e00ff */
[----:B------:R-:W-:-:S02]  /*2250*/  UISETP.NE.AND UP0, UPT, UR14, 0x1, UPT ;  /* 0x000000010e00788c */ /* 0x000fc4000bf05270 */
[----:B------:R-:W-:Y:S01]  /*2260*/  UIMAD.WIDE.U32 UR22, UR27, UR15, URZ ;  /* 0x0000000f1b1672a5 */ /* 0x000fe2000f8e00ff */
[----:B------:R-:W-:Y:S02]  /*2270*/  UMOV UR16, UR17 ;  /* 0x0000001100107c82 */ /* 0x000fe40008000000 */
[----:B------:R-:W-:Y:S01]  /*2280*/  UMOV UR8, UR9 ;  /* 0x0000000900087c82 */ /* 0x000fe20008000000 */
[----:B---3--:R-:W-:Y:S02]  /*2290*/  USHF.R.U32.HI UR16, URZ, UR26, UR16 ;  /* 0x0000001aff107299 */ /* 0x008fe40008011610 */
[----:B----4-:R-:W-:Y:S02]  /*22a0*/  UISETP.NE.AND UP2, UPT, UR20, 0x1, UPT ;  /* 0x000000011400788c */ /* 0x010fe4000bf45270 */
[----:B------:R-:W-:Y:S02]  /*22b0*/  USHF.R.U32.HI UR8, URZ, UR13, UR8 ;  /* 0x0000000dff087299 */ /* 0x000fe40008011608 */
[----:B------:R-:W-:-:S02]  /*22c0*/  USEL UR7, UR38, UR16, !UP0 ;  /* 0x0000001026077287 */ /* 0x000fc4000c000000 */
[----:B------:R-:W-:Y:S02]  /*22d0*/  USEL UR8, UR39, UR8, !UP2 ;  /* 0x0000000827087287 */ /* 0x000fe4000d000000 */
[----:B-1----:R-:W-:Y:S01]  /*22e0*/  UIMAD.WIDE.U32 UR16, UR7, UR10, URZ ;  /* 0x0000000a071072a5 */ /* 0x002fe2000f8e00ff */
[----:B------:R-:W-:Y:S01]  /*22f0*/  UMOV UR4, UR23 ;  /* 0x0000001700047c82 */ /* 0x000fe20008000000 */
[----:B------:R-:W-:Y:S02]  /*2300*/  UIMAD.WIDE.U32 UR18, UR37, UR12, URZ ;  /* 0x0000000c251272a5 */ /* 0x000fe4000f8e00ff */
[----:B------:R-:W-:-:S03]  /*2310*/  UIMAD.WIDE.U32 UR22, UR8, UR10, URZ ;  /* 0x0000000a081672a5 */ /* 0x000fc6000f8e00ff */
[----:B------:R-:W-:Y:S01]  /*2320*/  UMOV UR16, UR17 ;  /* 0x0000001100107c82 */ /* 0x000fe20008000000 */
[----:B------:R-:W-:Y:S02]  /*2330*/  USHF.R.U32.HI UR4, URZ, UR26, UR4 ;  /* 0x0000001aff047299 */ /* 0x000fe40008011604 */
[----:B------:R-:W-:Y:S01]  /*2340*/  @UP3 USHF.R.U32.HI UR7, URZ, UR11, UR16 ;  /* 0x0000000bff073299 */ /* 0x000fe20008011610 */
[----:B------:R-:W-:Y:S01]  /*2350*/  UMOV UR18, UR19 ;  /* 0x0000001300127c82 */ /* 0x000fe20008000000 */
[----:B------:R-:W-:Y:S01]  /*2360*/  UMOV UR22, UR23 ;  /* 0x0000001700167c82 */ /* 0x000fe20008000000 */
[----:B------:R-:W-:Y:S02]  /*2370*/  USHF.R.U32.HI UR13, URZ, UR13, UR18 ;  /* 0x0000000dff0d7299 */ /* 0x000fe40008011612 */
[----:B------:R-:W-:Y:S02]  /*2380*/  USEL UR4, UR27, UR4, !UP0 ;  /* 0x000000041b047287 */ /* 0x000fe4000c000000 */
[----:B------:R-:W-:-:S02]  /*2390*/  @UP3 USHF.R.U32.HI UR8, URZ, UR11, UR22 ;  /* 0x0000000bff083299 */ /* 0x000fc40008011616 */
[----:B------:R-:W-:Y:S02]  /*23a0*/  UIMAD UR9, UR40, UR7, URZ ;  /* 0x00000007280972a4 */ /* 0x000fe4000f8e02ff */
[----:B------:R-:W-:Y:S02]  /*23b0*/  USEL UR7, UR37, UR13, !UP2 ;  /* 0x0000000d25077287 */ /* 0x000fe4000d000000 */
[----:B------:R-:W-:Y:S02]  /*23c0*/  UIMAD UR12, UR40, UR8, URZ ;  /* 0x00000008280c72a4 */ /* 0x000fe4000f8e02ff */
[----:B------:R-:W-:Y:S02]  /*23d0*/  UISETP.GE.AND UP0, UPT, UR4, UR9, UPT ;  /* 0x000000090400728c */ /* 0x000fe4000bf06270 */
[----:B------:R-:W-:Y:S02]  /*23e0*/  UIMAD.WIDE.U32 UR16, UR4, UR10, URZ ;  /* 0x0000000a041072a5 */ /* 0x000fe4000f8e00ff */
[----:B------:R-:W-:-:S02]  /*23f0*/  UISETP.GE.OR UP0, UPT, UR7, UR12, UP0 ;  /* 0x0000000c0700728c */ /* 0x000fc40008706670 */
        /* <DEDUP_REMOVED lines=19> */
.L_x_40:
[----:B------:R-:W2:Y:S02]  /*2530*/  LDCU UR4, c[0x0][0xb30] ;  /* 0x00016600ff0477ac */ /* 0x000ea40008000800 */
[----:B--2---:R-:W-:-:S09]  /*2540*/  UISETP.NE.AND UP0, UPT, UR4, 0x1, UPT ;  /* 0x000000010400788c */ /* 0x004fd2000bf05270 */
[----:B------:R-:W-:Y:S05]  /*2550*/  BRA.U UP0, `(.L_x_41) ;  /* 0x0000000100447547 */ /* 0x000fea000b800000 */
[----:B------:R-:W2:Y:S01]  /*2560*/  LDCU.128 UR12, c[0x0][0xb10] ;  /* 0x00016200ff0c77ac */ /* 0x000ea20008000c00 */
[----:B------:R-:W3:Y:S01]  /*2570*/  LDCU UR16, c[0x0][0xb0c] ;  /* 0x00016180ff1077ac */ /* 0x000ee20008000800 */
[----:B------:R-:W4:Y:S01]  /*2580*/  LDCU UR17, c[0x0][0xb20] ;  /* 0x00016400ff1177ac */ /* 0x000f220008000800 */
[----:B--2---:R-:W-:Y:S02]  /*2590*/  UIMAD.WIDE.U32 UR10, UR37, UR12, URZ ;  /* 0x0000000c250a72a5 */ /* 0x004fe4000f8e00ff */
[----:B------:R-:W-:Y:S02]  /*25a0*/  UIMAD.WIDE.U32 UR8, UR27, UR15, URZ ;  /* 0x0000000f1b0872a5 */ /* 0x000fe4000f8e00ff */
[----:B---3--:R-:W-:Y:S02]  /*25b0*/  UISETP.NE.AND UP2, UPT, UR16, 0x1, UPT ;  /* 0x000000011000788c */ /* 0x008fe4000bf45270 */
[----:B------:R-:W-:Y:S01]  /*25c0*/  UISETP.NE.AND UP0, UPT, UR14, 0x1, UPT ;  /* 0x000000010e00788c */ /* 0x000fe2000bf05270 */
[----:B------:R-:W-:-:S02]  /*25d0*/  UMOV UR7, UR11 ;  /* 0x0000000b00077c82 */ /* 0x000fc40008000000 */
[----:B------:R-:W-:Y:S01]  /*25e0*/  UMOV UR4, UR9 ;  /* 0x0000000900047c82 */ /* 0x000fe20008000000 */
[----:B------:R-:W-:Y:S02]  /*25f0*/  USHF.R.U32.HI UR7, URZ, UR13, UR7 ;  /* 0x0000000dff077299 */ /* 0x000fe40008011607 */
[----:B----4-:R-:W-:Y:S02]  /*2600*/  USHF.R.U32.HI UR4, URZ, UR17, UR4 ;  /* 0x00000011ff047299 */ /* 0x010fe40008011604 */
[----:B------:R-:W-:Y:S02]  /*2610*/  USEL UR7, UR37, UR7, !UP2 ;  /* 0x0000000725077287 */ /* 0x000fe4000d000000 */
[----:B------:R-:W-:-:S04]  /*2620*/  USEL UR4, UR27, UR4, !UP0 ;  /* 0x000000041b047287 */ /* 0x000fc8000c000000 */
[----:B------:R-:W-:Y:S02]  /*2630*/  UIADD3 UR8, UPT, UPT, UR7, -UR4, URZ ;  /* 0x8000000407087290 */ /* 0x000fe4000fffe0ff */
[----:B------:R-:W-:Y:S02]  /*2640*/  UIADD3 UR4, UPT, UPT, -UR7, UR4, URZ ;  /* 0x0000000407047290 */ /* 0x000fe4000fffe1ff */
[----:B------:R-:W-:Y:S02]  /*2650*/  UIMAD UR27, UR8, UR14, UR27 ;  /* 0x0000000e081b72a4 */ /* 0x000fe4000f8e021b */
[----:B------:R-:W-:-:S12]  /*2660*/  UIMAD UR37, UR4, UR16, UR37 ;  /* 0x00000010042572a4 */ /* 0x000fd8000f8e0225 */
.L_x_41:
[----:B------:R-:W-:Y:S01]  /*2670*/  VIADD R11, R11, 0x1 ;  /* 0x000000010b0b7836 */ /* 0x000fe20000000000 */
[----:B------:R-:W-:Y:S02]  /*2680*/  R2UR UR7, R48 ;  /* 0x00000000300772ca */ /* 0x000fe400000e0000 */
[----:B------:R-:W-:Y:S02]  /*2690*/  R2UR UR4, R47 ;  /* 0x000000002f0472ca */ /* 0x000fe400000e0000 */
[C---:B------:R-:W-:Y:S02]  /*26a0*/  ISETP.NE.AND P0, PT, R11.reuse, 0x2, PT ;  /* 0x000000020b00780c */ /* 0x040fe40003f05270 */
[----:B------:R-:W-:Y:S02]  /*26b0*/  PLOP3.LUT P1, PT, PT, PT, PT, 0x80, 0x8 ;  /* 0x000000000008781c */ /* 0x000fe40003f2f070 */
[----:B-1----:R-:W-:Y:S02]  /*26c0*/  SEL R0, RZ, 0x1, P0 ;  /* 0x00000001ff007807 */ /* 0x002fe40000000000 */
[----:B------:R-:W-:-:S02]  /*26d0*/  SEL R11, R11, RZ, P0 ;  /* 0x000000ff0b0b7207 */ /* 0x000fc40000000000 */
[----:B------:R-:W-:Y:S01]  /*26e0*/  LOP3.LUT R10, R10, R0, RZ, 0x3c, !PT ;  /* 0x000000000a0a7212 */ /* 0x000fe200078e3cff */
[----:B------:R-:W-:Y:S02]  /*26f0*/  UIADD3 UR26, UPT, UPT, UR37, UR7, URZ ;  /* 0x00000007251a7290 */ /* 0x000fe4000fffe0ff */
[----:B------:R-:W-:Y:S01]  /*2700*/  UIADD3 UR30, UPT, UPT, UR27, UR4, URZ ;  /* 0x000000041b1e7290 */ /* 0x000fe2000fffe0ff */
[----:B------:R-:W-:Y:S11]  /*2710*/  BRA.U UP1, `(.L_x_42) ;  /* 0xfffffff1013c7547 */ /* 0x000ff6000b83ffff */
[----:B------:R-:W-:Y:S01]  /*2720*/  UIADD3 UR7, UPT, UPT, UR6, 0x20, URZ ;  /* 0x0000002006077890 */ /* 0x000fe2000fffe0ff */
[----:B------:R-:W-:-:S03]  /*2730*/  SHF.L.U32 R2, R12, 0x1f, RZ ;  /* 0x0000001f0c027819 */ /* 0x000fc600000006ff */
[----:B------:R-:W-:-:S09]  /*2740*/  ULEA UR4, UR5, UR7, 0x3 ;  /* 0x0000000705047291 */ /* 0x000fd2000f8e18ff */
[----:B------:R-:W1:Y:S02]  /*2750*/  SYNCS.PHASECHK.TRANS64.TRYWAIT P0, [UR4], R2 ;  /* 0x00000002ff0075a7 */ /* 0x000e640008001104 */
[----:B-1----:R-:W-:Y:S05]  /*2760*/  @!P0 BRA `(.L_x_43) ;  /* 0x0000004c00888947 */ /* 0x002fea0003800000 */
.L_x_127:
[----:B------:R-:W-:-:S04]  /*2770*/  UIADD3 UR4, UPT, UPT, UR5, 0x1, URZ ;  /* 0x0000000105047890 */ /* 0x000fc8000fffe0ff */
[----:B------:R-:W-:-:S04]  /*2780*/  UISETP.NE.AND UP0, UPT, UR4, 0x4, UPT ;  /* 0x000000040400788c */ /* 0x000fc8000bf05270 */
[----:B------:R-:W-:Y:S02]  /*2790*/  USEL UR6, URZ, 0x1, UP0 ;  /* 0x00000001ff067887 */ /* 0x000fe40008000000 */
[----:B------:R-:W-:-:S04]  /*27a0*/  USEL UR4, UR4, URZ, UP0 ;  /* 0x000000ff04047287 */ /* 0x000fc80008000000 */
[----:B------:R-:W-:Y:S01]  /*27b0*/  ULEA UR5, UR4, UR7, 0x3 ;  /* 0x0000000704057291 */ /* 0x000fe2000f8e18ff */
[----:B-1----:R-:W-:-:S04]  /*27c0*/  LOP3.LUT R2, R12, UR6, RZ, 0x3c, !PT ;  /* 0x000000060c027c12 */ /* 0x002fc8000f8e3cff */
[----:B------:R-:W-:-:S04]  /*27d0*/  SHF.L.U32 R3, R2, 0x1f, RZ ;  /* 0x0000001f02037819 */ /* 0x000fc800000006ff */
[----:B------:R-:W1:Y:S02]  /*27e0*/  SYNCS.PHASECHK.TRANS64.TRYWAIT P0, [UR5], R3 ;  /* 0x00000003ff0075a7 */ /* 0x000e640008001105 */
[----:B-1----:R-:W-:Y:S05]  /*27f0*/  @!P0 BRA `(.L_x_44) ;  /* 0x0000004c007c8947 */ /* 0x002fea0003800000 */
.L_x_129:
[----:B------:R-:W-:-:S04]  /*2800*/  UIADD3 UR4, UPT, UPT, UR4, 0x1, URZ ;  /* 0x0000000104047890 */ /* 0x000fc8000fffe0ff */
[----:B------:R-:W-:-:S04]  /*2810*/  UISETP.NE.AND UP0, UPT, UR4, 0x4, UPT ;  /* 0x000000040400788c */ /* 0x000fc8000bf05270 */
[----:B------:R-:W-:Y:S02]  /*2820*/  USEL UR6, URZ, 0x1, UP0 ;  /* 0x00000001ff067887 */ /* 0x000fe40008000000 */
[----:B------:R-:W-:-:S04]  /*2830*/  USEL UR4, UR4, URZ, UP0 ;  /* 0x000000ff04047287 */ /* 0x000fc80008000000 */
[----:B------:R-:W-:Y:S01]  /*2840*/  ULEA UR5, UR4, UR7, 0x3 ;  /* 0x0000000704057291 */ /* 0x000fe2000f8e18ff */
[----:B------:R-:W-:-:S04]  /*2850*/  LOP3.LUT R2, R2, UR6, RZ, 0x3c, !PT ;  /* 0x0000000602027c12 */ /* 0x000fc8000f8e3cff */
[----:B-1----:R-:W-:-:S04]  /*2860*/  SHF.L.U32 R3, R2, 0x1f, RZ ;  /* 0x0000001f02037819 */ /* 0x002fc800000006ff */
[----:B------:R-:W1:Y:S02]  /*2870*/  SYNCS.PHASECHK.TRANS64.TRYWAIT P0, [UR5], R3 ;  /* 0x00000003ff0075a7 */ /* 0x000e640008001105 */
[----:B-1----:R-:W-:Y:S05]  /*2880*/  @!P0 BRA `(.L_x_45) ;  /* 0x0000004c00708947 */ /* 0x002fea0003800000 */
.L_x_131:
[----:B------:R-:W-:-:S04]  /*2890*/  UIADD3 UR4, UPT, UPT, UR4, 0x1, URZ ;  /* 0x0000000104047890 */ /* 0x000fc8000fffe0ff */
[----:B------:R-:W-:-:S04]  /*28a0*/  UISETP.NE.AND UP0, UPT, UR4, 0x4, UPT ;  /* 0x000000040400788c */ /* 0x000fc8000bf05270 */
[----:B------:R-:W-:Y:S02]  /*28b0*/  USEL UR5, URZ, 0x1, UP0 ;  /* 0x00000001ff057887 */ /* 0x000fe40008000000 */
[----:B------:R-:W-:-:S04]  /*28c0*/  USEL UR4, UR4, URZ, UP0 ;  /* 0x000000ff04047287 */ /* 0x000fc80008000000 */
[----:B------:R-:W-:Y:S01]  /*28d0*/  ULEA UR4, UR4, UR7, 0x3 ;  /* 0x0000000704047291 */ /* 0x000fe2000f8e18ff */
[----:B------:R-:W-:-:S04]  /*28e0*/  LOP3.LUT R2, R2, UR5, RZ, 0x3c, !PT ;  /* 0x0000000502027c12 */ /* 0x000fc8000f8e3cff */
[----:B------:R-:W-:Y:S01]  /*28f0*/  SHF.L.U32 R2, R2, 0x1f, RZ ;  /* 0x0000001f02027819 */ /* 0x000fe200000006ff */
[----:B-1----:R-:W-:-:S07]  /*2900*/  IMAD.U32 R0, RZ, RZ, UR4 ;  /* 0x00000004ff007e24 */ /* 0x002fce000f8e00ff */
.L_x_46:
[----:B-1----:R1:W2:Y:S02]  /*2910*/  SYNCS.PHASECHK.TRANS64.TRYWAIT P0, [R0+URZ], R2 ;  /* 0x00000002000075a7 */ /* 0x0022a400080011ff */
[----:B--2---:R-:W-:Y:S05]  /*2920*/  @!P0 NANOSLEEP.SYNCS 0x989680 ;  /* 0x009896800000895d */ /* 0x004fea0003900000 */
[----:B------:R-:W2:Y:S02]  /*2930*/  @!P0 SYNCS.PHASECHK.TRANS64 P0, [R0+URZ], R2 ;  /* 0x00000002000085a7 */ /* 0x000ea400080010ff */
[----:B--2---:R-:W-:Y:S05]  /*2940*/  @P0 EXIT ;  /* 0x000000000000094d */ /* 0x004fea0003800000 */
[----:B------:R-:W-:Y:S05]  /*2950*/  BRA `(.L_x_46) ;  /* 0xfffffffc00ec7947 */ /* 0x000fea000383ffff */
.L_x_22:
[----:B------:R-:W-:-:S04]  /*2960*/  UISETP.NE.AND UP0, UPT, UR54, URZ, UPT ;  /* 0x000000ff3600728c */ /* 0x000fc8000bf05270 */
[----:B------:R-:W-:-:S09]  /*2970*/  UISETP.NE.OR UP0, UPT, UR22, 0x1, UP0 ;  /* 0x000000011600788c */ /* 0x000fd20008705670 */
[----:B------:R-:W-:Y:S05]  /*2980*/  BRA.U UP0, `(.L_x_47) ;  /* 0x0000000500487547 */ /* 0x000fea000b800000 */
[----:B------:R-:W-:Y:S01]  /*2990*/  ISETP.GE.U32.AND P2, PT, R0, 0x2, PT ;  /* 0x000000020000780c */ /* 0x000fe20003f46070 */
[----:B------:R-:W-:Y:S01]  /*29a0*/  IMAD.MOV.U32 R12, RZ, RZ, 0x1 ;  /* 0x00000001ff0c7424 */ /* 0x000fe200078e00ff */
[----:B------:R-:W-:Y:S02]  /*29b0*/  CS2R R10, SRZ ;  /* 0x00000000000a7805 */ /* 0x000fe4000001ff00 */
[----:B------:R-:W-:Y:S01]  /*29c0*/  CS2R R8, SRZ ;  /* 0x0000000000087805 */ /* 0x000fe2000001ff00 */
[----:B------:R-:W-:Y:S01]  /*29d0*/  UMOV UR6, 0x400 ;  /* 0x0000040000067882 */ /* 0x000fe20000000000 */
[----:B------:R-:W-:Y:S01]  /*29e0*/  UMOV UR5, URZ ;  /* 0x000000ff00057c82 */ /* 0x000fe20008000000 */
[----:B------:R-:W-:-:S12]  /*29f0*/  ULEA UR6, UR54, UR6, 0x18 ;  /* 0x0000000636067291 */ /* 0x000fd8000f8ec0ff */
.L_x_51:
[----:B------:R-:W-:Y:S02]  /*2a00*/  LEA R2, R8, UR6, 0x3 ;  /* 0x0000000608027c11 */ /* 0x000fe4000f8e18ff */
[----:B------:R-:W-:-:S03]  /*2a10*/  SHF.L.U32 R4, R9, 0x1f, RZ ;  /* 0x0000001f09047819 */ /* 0x000fc600000006ff */
[----:B------:R-:W-:Y:S01]  /*2a20*/  VIADD R5, R2, 0xf0 ;  /* 0x000000f002057836 */ /* 0x000fe20000000000 */
[----:B------:R-:W1:Y:S02]  /*2a30*/  SYNCS.PHASECHK.TRANS64.TRYWAIT P0, [R2+URZ+0xe0], R4 ;  /* 0x0000e004020075a7 */ /* 0x000e6400080011ff */
[----:B-1----:R-:W-:Y:S05]  /*2a40*/  @!P0 BRA `(.L_x_48) ;  /* 0x0000004c00188947 */ /* 0x002fea0003800000 */
.L_x_132:
[----:B------:R-:W-:Y:S01]  /*2a50*/  ULEA UR4, UR5, UR6, 0x3 ;  /* 0x0000000605047291 */ /* 0x000fe2000f8e18ff */
[----:B-1----:R-:W-:Y:S01]  /*2a60*/  PRMT R2, RZ, 0x654, R5 ;  /* 0x00000654ff027816 */ /* 0x002fe20000000005 */
[----:B------:R-:W-:Y:S01]  /*2a70*/  @!P2 IMAD.MOV.U32 R4, RZ, RZ, 0x10 ;  /* 0x00000010ff04a424 */ /* 0x000fe200078e00ff */
[----:B------:R-:W-:Y:S01]  /*2a80*/  SHF.L.U32 R5, R12, 0x1f, RZ ;  /* 0x0000001f0c057819 */ /* 0x000fe200000006ff */
[----:B------:R-:W-:Y:S01]  /*2a90*/  UIADD3 UR7, UPT, UPT, UR4, 0x80, URZ ;  /* 0x0000008004077890 */ /* 0x000fe2000fffe0ff */
[----:B------:R1:W-:Y:S05]  /*2aa0*/  SYNCS.ARRIVE.TRANS64.RED.A1T0 RZ, [R2+URZ], RZ ;  /* 0x000000ff02ff79a7 */ /* 0x0003ea00081004ff */
[----:B------:R-:W-:Y:S01]  /*2ab0*/  IMAD.U32 R6, RZ, RZ, UR7 ;  /* 0x00000007ff067e24 */ /* 0x000fe2000f8e00ff */
[----:B------:R-:W2:Y:S04]  /*2ac0*/  SYNCS.PHASECHK.TRANS64.TRYWAIT P0, [UR4+0x90], R5 ;  /* 0x00009005ff0075a7 */ /* 0x000ea80008001104 */
[----:B------:R-:W-:Y:S01]  /*2ad0*/  PRMT R6, R0, 0x654, R6 ;  /* 0x0000065400067816 */ /* 0x000fe20000000006 */
[----:B-12---:R-:W-:Y:S06]  /*2ae0*/  @!P0 BRA `(.L_x_49) ;  /* 0x0000004c00048947 */ /* 0x006fec0003800000 */
.L_x_134:
[----:B------:R-:W-:Y:S01]  /*2af0*/  ULEA UR8, UR5, UR6, 0x4 ;  /* 0x0000000605087291 */ /* 0x000fe2000f8e20ff */
[----:B------:R-:W-:Y:S01]  /*2b00*/  SEL R3, R6, R3, !P2 ;  /* 0x0000000306037207 */ /* 0x000fe20005000000 */
[----:B------:R-:W-:Y:S01]  /*2b10*/  UIADD3 UR9, UPT, UPT, UR4, 0x80, URZ ;  /* 0x0000008004097890 */ /* 0x000fe2000fffe0ff */
[----:B-1----:R-:W-:Y:S01]  /*2b20*/  LEA R2, R11, UR6, 0x3 ;  /* 0x000000060b027c11 */ /* 0x002fe2000f8e18ff */
[----:B------:R-:W-:Y:S01]  /*2b30*/  UIADD3 UR8, UPT, UPT, UR8, 0x110, URZ ;  /* 0x0000011008087890 */ /* 0x000fe2000fffe0ff */
[----:B------:R1:W-:Y:S01]  /*2b40*/  @!P2 SYNCS.ARRIVE.TRANS64.RED RZ, [R3+URZ], R4 ;  /* 0x0000000403ffa9a7 */ /* 0x0003e200080004ff */
[----:B------:R-:W-:Y:S01]  /*2b50*/  UIADD3 UR4, UPT, UPT, UR5, 0x1, URZ ;  /* 0x0000000105047890 */ /* 0x000fe2000fffe0ff */
[----:B------:R-:W-:-:S03]  /*2b60*/  VIADD R8, R8, 0x1 ;  /* 0x0000000108087836 */ /* 0x000fc60000000000 */
[----:B------:R-:W-:Y:S02]  /*2b70*/  UISETP.NE.AND UP0, UPT, UR4, 0x2, UPT ;  /* 0x000000020400788c */ /* 0x000fe4000bf05270 */
[----:B------:R-:W-:Y:S01]  /*2b80*/  ISETP.NE.AND P0, PT, R8, 0x2, PT ;  /* 0x000000020800780c */ /* 0x000fe20003f05270 */
[----:B------:R-:W-:Y:S06]  /*2b90*/  UGETNEXTWORKID.BROADCAST [UR8], [UR9] ;  /* 0x00000000080073ca */ /* 0x000fec0008000100 */
[----:B------:R-:W-:Y:S02]  /*2ba0*/  USEL UR7, URZ, 0x1, UP0 ;  /* 0x00000001ff077887 */ /* 0x000fe40008000000 */
[----:B------:R-:W-:-:S04]  /*2bb0*/  USEL UR5, UR4, URZ, UP0 ;  /* 0x000000ff04057287 */ /* 0x000fc80008000000 */
[----:B------:R-:W-:Y:S02]  /*2bc0*/  LOP3.LUT R12, R12, UR7, RZ, 0x3c, !PT ;  /* 0x000000070c0c7c12 */ /* 0x000fe4000f8e3cff */
[----:B-1----:R-:W-:-:S04]  /*2bd0*/  SHF.L.U32 R4, R10, 0x1f, RZ ;  /* 0x0000001f0a047819 */ /* 0x002fc800000006ff */
[----:B------:R-:W1:Y:S02]  /*2be0*/  SYNCS.PHASECHK.TRANS64.TRYWAIT P1, [R2+URZ+0x80], R4 ;  /* 0x00008004020075a7 */ /* 0x000e6400080211ff */
[----:B-1----:R-:W-:Y:S05]  /*2bf0*/  @!P1 BRA `(.L_x_50) ;  /* 0x0000004800d89947 */ /* 0x002fea0003800000 */
.L_x_135:
[C---:B-1----:R-:W-:Y:S01]  /*2c00*/  LEA R4, R11.reuse, UR6, 0x4 ;  /* 0x000000060b047c11 */ /* 0x042fe2000f8e20ff */
[----:B------:R-:W-:Y:S01]  /*2c10*/  VIADD R2, R2, 0x90 ;  /* 0x0000009002027836 */ /* 0x000fe20000000000 */
[----:B------:R-:W-:Y:S01]  /*2c20*/  SEL R8, R8, RZ, P0 ;  /* 0x000000ff08087207 */ /* 0x000fe20000000000 */
[----:B------:R-:W-:-:S03]  /*2c30*/  VIADD R11, R11, 0x1 ;  /* 0x000000010b0b7836 */ /* 0x000fc60000000000 */
[----:B------:R-:W1:Y:S01]  /*2c40*/  LDS.128 R4, [R4+0x110] ;  /* 0x0001100004047984 */ /* 0x000e620000000c00 */
[----:B------:R-:W-:Y:S02]  /*2c50*/  PRMT R2, RZ, 0x654, R2 ;  /* 0x00000654ff027816 */ /* 0x000fe40000000002 */
[C---:B------:R-:W-:Y:S01]  /*2c60*/  ISETP.NE.AND P1, PT, R11.reuse, 0x2, PT ;  /* 0x000000020b00780c */ /* 0x040fe20003f25270 */
[----:B------:R-:W-:Y:S01]  /*2c70*/  @!PT LDS RZ, [RZ] ;  /* 0x00000000fffff984 */ /* 0x000fe20000000800 */
[----:B------:R-:W-:Y:S01]  /*2c80*/  @!PT LDS RZ, [RZ] ;  /* 0x00000000fffff984 */ /* 0x000fe20000000800 */
[----:B------:R-:W-:Y:S01]  /*2c90*/  @!PT LDS RZ, [RZ] ;  /* 0x00000000fffff984 */ /* 0x000fe20000000800 */
[----:B------:R-:W-:Y:S01]  /*2ca0*/  @!PT LDS RZ, [RZ] ;  /* 0x00000000fffff984 */ /* 0x000fe20000000800 */
[----:B------:R2:W-:Y:S06]  /*2cb0*/  MEMBAR.ALL.CTA ;  /* 0x0000000000007992 */ /* 0x0005ec0000008000 */
[----:B--2---:R-:W2:Y:S01]  /*2cc0*/  FENCE.VIEW.ASYNC.S ;  /* 0x00000000000073c6 */ /* 0x004ea20000000000 */
[----:B------:R-:W-:Y:S01]  /*2cd0*/  SEL R11, R11, RZ, P1 ;  /* 0x000000ff0b0b7207 */ /* 0x000fe20000800000 */
[----:B--2---:R2:W-:Y:S01]  /*2ce0*/  SYNCS.ARRIVE.TRANS64.RED.A1T0 RZ, [R2+URZ], RZ ;  /* 0x000000ff02ff79a7 */ /* 0x0045e200081004ff */
[----:B-1----:R-:W-:-:S02]  /*2cf0*/  LOP3.LUT P3, RZ, R6, 0x1, RZ, 0xc0, !PT ;  /* 0x0000000106ff7812 */ /* 0x002fc4000786c0ff */
[----:B------:R-:W-:-:S04]  /*2d00*/  SEL R4, RZ, 0x1, P1 ;  /* 0x00000001ff047807 */ /* 0x000fc80000800000 */
[----:B------:R-:W-:Y:S02]  /*2d10*/  LOP3.LUT R10, R10, R4, RZ, 0x3c, !PT ;  /* 0x000000040a0a7212 */ /* 0x000fe400078e3cff */
[----:B--2---:R-:W-:-:S04]  /*2d20*/  SEL R2, RZ, 0x1, P0 ;  /* 0x00000001ff027807 */ /* 0x004fc80000000000 */
[----:B------:R-:W-:Y:S01]  /*2d30*/  LOP3.LUT R9, R9, R2, RZ, 0x3c, !PT ;  /* 0x0000000209097212 */ /* 0x000fe200078e3cff */
[----:B------:R-:W-:Y:S06]  /*2d40*/  @P3 BRA `(.L_x_51) ;  /* 0xfffffffc002c3947 */ /* 0x000fec000383ffff */
[----:B------:R-:W-:Y:S01]  /*2d50*/  ULEA UR4, UR5, UR6, 0x3 ;  /* 0x0000000605047291 */ /* 0x000fe2000f8e18ff */
[----:B------:R-:W-:-:S08]  /*2d60*/  SHF.L.U32 R2, R12, 0x1f, RZ ;  /* 0x0000001f0c027819 */ /* 0x000fd000000006ff */
[----:B------:R-:W1:Y:S02]  /*2d70*/  SYNCS.PHASECHK.TRANS64 P0, [UR4+0x90], R2 ;  /* 0x00009002ff0075a7 */ /* 0x000e640008001004 */
[----:B-1----:R-:W-:Y:S05]  /*2d80*/  @P0 BRA `(.L_x_52) ;  /* 0x0000000000080947 */ /* 0x002fea0003800000 */
[----:B------:R-:W1:Y:S02]  /*2d90*/  SYNCS.PHASECHK.TRANS64.TRYWAIT P0, [UR4+0x90], R2 ;  /* 0x00009002ff0075a7 */ /* 0x000e640008001104 */
[----:B-1----:R-:W-:Y:S05]  /*2da0*/  @!P0 BRA `(.L_x_53) ;  /* 0x0000004800808947 */ /* 0x002fea0003800000 */
.L_x_52:
[----:B------:R-:W-:-:S04]  /*2db0*/  UIADD3 UR7, UPT, UPT, UR5, 0x1, URZ ;  /* 0x0000000105077890 */ /* 0x000fc8000fffe0ff */
[----:B------:R-:W-:-:S04]  /*2dc0*/  UISETP.NE.AND UP0, UPT, UR7, 0x2, UPT ;  /* 0x000000020700788c */ /* 0x000fc8000bf05270 */
[----:B------:R-:W-:Y:S02]  /*2dd0*/  USEL UR8, URZ, 0x1, UP0 ;  /* 0x00000001ff087887 */ /* 0x000fe40008000000 */
[----:B------:R-:W-:-:S04]  /*2de0*/  USEL UR7, UR7, URZ, UP0 ;  /* 0x000000ff07077287 */ /* 0x000fc80008000000 */
[----:B------:R-:W-:Y:S01]  /*2df0*/  ULEA UR7, UR7, UR6, 0x3 ;  /* 0x0000000607077291 */ /* 0x000fe2000f8e18ff */
[----:B-1----:R-:W-:-:S04]  /*2e00*/  LOP3.LUT R2, R12, UR8, RZ, 0x3c, !PT ;  /* 0x000000080c027c12 */ /* 0x002fc8000f8e3cff */
[----:B------:R-:W-:-:S04]  /*2e10*/  SHF.L.U32 R0, R2, 0x1f, RZ ;  /* 0x0000001f02007819 */ /* 0x000fc800000006ff */
[----:B------:R-:W1:Y:S02]  /*2e20*/  SYNCS.PHASECHK.TRANS64 P0, [UR7+0x90], R0 ;  /* 0x00009000ff0075a7 */ /* 0x000e640008001007 */
[----:B-1----:R-:W-:Y:S05]  /*2e30*/  @P0 EXIT ;  /* 0x000000000000094d */ /* 0x002fea0003800000 */
[----:B------:R-:W-:Y:S02]  /*2e40*/  SHF.L.U32 R2, R2, 0x1f, RZ ;  /* 0x0000001f02027819 */ /* 0x000fe400000006ff */
[----:B------:R-:W-:-:S07]  /*2e50*/  MOV R0, UR7 ;  /* 0x0000000700007c02 */ /* 0x000fce0008000f00 */
.L_x_54:
[----:B-1----:R1:W2:Y:S02]  /*2e60*/  SYNCS.PHASECHK.TRANS64.TRYWAIT P0, [R0+URZ+0x90], R2 ;  /* 0x00009002000075a7 */ /* 0x0022a400080011ff */
[----:B--2---:R-:W-:Y:S05]  /*2e70*/  @!P0 NANOSLEEP.SYNCS 0x989680 ;  /* 0x009896800000895d */ /* 0x004fea0003900000 */
[----:B------:R-:W2:Y:S02]  /*2e80*/  @!P0 SYNCS.PHASECHK.TRANS64 P0, [R0+URZ+0x90], R2 ;  /* 0x00009002000085a7 */ /* 0x000ea400080010ff */
[----:B--2---:R-:W-:Y:S05]  /*2e90*/  @P0 EXIT ;  /* 0x000000000000094d */ /* 0x004fea0003800000 */
[----:B------:R-:W-:Y:S05]  /*2ea0*/  BRA `(.L_x_54) ;  /* 0xfffffffc00ec7947 */ /* 0x000fea000383ffff */
.L_x_47:
[----:B------:R-:W-:Y:S05]  /*2eb0*/  BRA.U UP4, `(.L_x_55) ;  /* 0x0000000d049c7547 */ /* 0x000fea000b800000 */
[----:B------:R-:W-:Y:S01]  /*2ec0*/  UMOV UR4, 0x40 ;  /* 0x0000004000047882 */ /* 0x000fe20000000000 */
[----:B------:R-:W-:Y:S01]  /*2ed0*/  NOP ;  /* 0x0000000000007918 */ /* 0x000fe20000000000 */
[----:B------:R-:W-:Y:S01]  /*2ee0*/  ULEA UR5, UR54, UR4, 0x18 ;  /* 0x0000000436057291 */ /* 0x000fe2000f8ec0ff */
[----:B------:R-:W-:Y:S02]  /*2ef0*/  UMOV UR6, 0x400 ;  /* 0x0000040000067882 */ /* 0x000fe40000000000 */
[----:B------:R-:W-:-:S06]  /*2f00*/  ULEA UR6, UR54, UR6, 0x18 ;  /* 0x0000000636067291 */ /* 0x000fcc000f8ec0ff */
[----:B------:R-:W1:Y:S02]  /*2f10*/  LDS.U8 R0, [UR5+0x1c] ;  /* 0x00001c05ff007984 */ /* 0x000e640008000000 */
[----:B-1----:R-:W-:-:S13]  /*2f20*/  ISETP.NE.AND P0, PT, R0, RZ, PT ;  /* 0x000000ff0000720c */ /* 0x002fda0003f05270 */
[----:B------:R-:W-:Y:S05]  /*2f30*/  @P0 BRA `(.L_x_56) ;  /* 0x0000000000580947 */ /* 0x000fea0003800000 */
[----:B------:R-:W-:-:S13]  /*2f40*/  ELECT P0, URZ, PT ;  /* 0x0000000000ff782f */ /* 0x000fda0003800000 */
[----:B------:R-:W-:Y:S05]  /*2f50*/  @!P0 BRA `(.L_x_57) ;  /* 0x0000000000608947 */ /* 0x000fea0003800000 */
[----:B------:R-:W-:Y:S01]  /*2f60*/  UMOV UR4, 0x10 ;  /* 0x0000001000047882 */ /* 0x000fe20000000000 */
[----:B------:R-:W-:Y:S01]  /*2f70*/  HFMA2 R0, -RZ, RZ, 0, 5.9604644775390625e-08 ;  /* 0x00000001ff007431 */ /* 0x000fe200000001ff */
[----:B------:R-:W-:-:S03]  /*2f80*/  MOV R3, 0xffff ;  /* 0x0000ffff00037802 */ /* 0x000fc60000000f00 */
[----:B------:R-:W-:Y:S04]  /*2f90*/  DEPBAR.LE SB1, 0x36 ;  /* 0x00009d800000791a */ /* 0x000fe80000000000 */
[----:B------:R-:W1:Y:S02]  /*2fa0*/  UTCATOMSWS.FIND_AND_SET.ALIGN UP0, UR4, UR4 ;  /* 0x00000004000475e3 */ /* 0x000e640008000800 */
[----:B-1----:R-:W-:Y:S01]  /*2fb0*/  MOV R4, UR4 ;  /* 0x0000000400047c02 */ /* 0x002fe20008000f00 */
[----:B------:R-:W-:Y:S06]  /*2fc0*/  BRA.U UP0, `(.L_x_58) ;  /* 0x0000000100187547 */ /* 0x000fec000b800000 */
.L_x_59:
[----:B------:R-:W-:Y:S05]  /*2fd0*/  NANOSLEEP 0x64 ;  /* 0x000000640000795d */ /* 0x000fea0003800000 */
[----:B------:R-:W-:-:S05]  /*2fe0*/  UMOV UR4, 0x10 ;  /* 0x0000001000047882 */ /* 0x000fca0000000000 */
[----:B------:R-:W-:Y:S04]  /*2ff0*/  DEPBAR.LE SB1, 0x36 ;  /* 0x00009d800000791a */ /* 0x000fe80000000000 */
[----:B------:R-:W1:Y:S02]  /*3000*/  UTCATOMSWS.FIND_AND_SET.ALIGN UP0, UR4, UR4 ;  /* 0x00000004000475e3 */ /* 0x000e640008000800 */
[----:B-1----:R-:W-:Y:S01]  /*3010*/  MOV R4, UR4 ;  /* 0x0000000400047c02 */ /* 0x002fe20008000f00 */
[----:B------:R-:W-:Y:S05]  /*3020*/  BRA.U !UP0, `(.L_x_59) ;  /* 0xfffffffd08e87547 */ /* 0x000fea000b83ffff */
.L_x_58:
[-C--:B------:R-:W-:Y:S02]  /*3030*/  SHF.L.U32 R3, R3, R4.reuse, RZ ;  /* 0x0000000403037219 */ /* 0x080fe400000006ff */
[----:B------:R-:W-:Y:S01]  /*3040*/  SHF.L.U32 R0, R0, R4, RZ ;  /* 0x0000000400007219 */ /* 0x000fe200000006ff */
[----:B------:R-:W-:Y:S02]  /*3050*/  IMAD.SHL.U32 R4, R4, 0x20, RZ ;  /* 0x0000002004047824 */ /* 0x000fe400078e00ff */
[----:B------:R1:W-:Y:S04]  /*3060*/  ATOMS.OR RZ, [UR5+0x14], R3 ;  /* 0x00001403ffff798c */ /* 0x0003e8000b000005 */
[----:B------:R1:W-:Y:S04]  /*3070*/  ATOMS.OR RZ, [UR5+0x18], R0 ;  /* 0x00001800ffff798c */ /* 0x0003e8000b000005 */
[----:B------:R1:W-:Y:S01]  /*3080*/  STS [UR6+0x130], R4 ;  /* 0x00013004ff007988 */ /* 0x0003e20008000806 */
[----:B------:R-:W-:Y:S05]  /*3090*/  BRA `(.L_x_57) ;  /* 0x0000000000107947 */ /* 0x000fea0003800000 */
.L_x_56:
[----:B------:R-:W-:Y:S02]  /*30a0*/  MOV R0, 0xffffffff ;  /* 0xffffffff00007802 */ /* 0x000fe40000000f00 */
[----:B------:R-:W-:-:S03]  /*30b0*/  MOV R4, 0x30e0 ;  /* 0x000030e000047802 */ /* 0x000fc60000000f00 */
[----:B------:R1:W-:Y:S04]  /*30c0*/  STS [UR6+0x130], R0 ;  /* 0x00013000ff007988 */ /* 0x0003e80008000806 */
[----:B-1---5:R-:W-:Y:S05]  /*30d0*/  CALL.REL.NOINC `($__internal_1_$__cuda_sm10x_tcgen05_guardrail_trap_phase_invalid_during_alloc) ;  /* 0x0000004c00587944 */ /* 0x022fea0003c00000 */
.L_x_57:
[----:B------:R-:W-:Y:S05]  /*30e0*/  WARPSYNC.ALL ;  /* 0x0000000000007948 */ /* 0x000fea0003800000 */
[----:B------:R-:W2:Y:S01]  /*30f0*/  S2UR UR4, SR_CgaCtaId ;  /* 0x00000000000479c3 */ /* 0x000ea20000008800 */
[----:B------:R-:W-:Y:S01]  /*3100*/  UMOV UR17, 0x400 ;  /* 0x0000040000117882 */ /* 0x000fe20000000000 */
[----:B------:R-:W-:-:S06]  /*3110*/  NOP ;  /* 0x0000000000007918 */ /* 0x000fcc0000000000 */
[----:B------:R-:W-:Y:S06]  /*3120*/  BAR.ARV 0x6, 0xa0 ;  /* 0x0182800000007b1d */ /* 0x000fec0000002000 */
[----:B------:R-:W3:Y:S01]  /*3130*/  LDCU UR5, c[0x0][0x38c] ;  /* 0x00007180ff0577ac */ /* 0x000ee20008000800 */
[----:B------:R-:W-:Y:S01]  /*3140*/  LOP3.LUT R2, R2, 0xffff, RZ, 0xc0, !PT ;  /* 0x0000ffff02027812 */ /* 0x000fe200078ec0ff */
[----:B------:R-:W-:Y:S01]  /*3150*/  IMAD.MOV.U32 R11, RZ, RZ, 0x1 ;  /* 0x00000001ff0b7424 */ /* 0x000fe200078e00ff */
[----:B------:R-:W-:Y:S01]  /*3160*/  CS2R R8, SRZ ;  /* 0x0000000000087805 */ /* 0x000fe2000001ff00 */
[----:B------:R-:W4:Y:S01]  /*3170*/  LDCU UR8, c[0x0][0x38c] ;  /* 0x00007180ff0877ac */ /* 0x000f220008000800 */
[----:B------:R-:W-:Y:S01]  /*3180*/  R2UR UR19, R2 ;  /* 0x00000000021372ca */ /* 0x000fe200000e0000 */
[----:B------:R-:W-:Y:S01]  /*3190*/  IMAD.MOV.U32 R10, RZ, RZ, RZ ;  /* 0x000000ffff0a7224 */ /* 0x000fe200078e00ff */
[----:B------:R-:W-:Y:S01]  /*31a0*/  UMOV UR22, URZ ;  /* 0x000000ff00167c82 */ /* 0x000fe20008000000 */
[----:B------:R-:W-:Y:S01]  /*31b0*/  UMOV UR14, URZ ;  /* 0x000000ff000e7c82 */ /* 0x000fe20008000000 */
[----:B--2---:R-:W-:Y:S01]  /*31c0*/  ULEA UR17, UR4, UR17, 0x18 ;  /* 0x0000001104117291 */ /* 0x004fe2000f8ec0ff */
[----:B------:R-:W-:Y:S01]  /*31d0*/  UMOV UR26, 0x0 ;  /* 0x00000000001a7882 */ /* 0x000fe20000000000 */
[----:B------:R-:W-:-:S02]  /*31e0*/  UMOV UR27, 0x4100010 ;  /* 0x04100010001b7882 */ /* 0x000fc40000000000 */
[----:B------:R-:W-:Y:S02]  /*31f0*/  UIADD3 UR6, UPT, UPT, UR17, 0x3400, URZ ;  /* 0x0000340011067890 */ /* 0x000fe4000fffe0ff */
[----:B------:R-:W-:Y:S02]  /*3200*/  UIADD3 UR7, UPT, UPT, UR17, 0x7400, URZ ;  /* 0x0000740011077890 */ /* 0x000fe4000fffe0ff */
[----:B---3--:R-:W-:Y:S01]  /*3210*/  UIADD3 UR5, UPT, UPT, UR5, 0x1f, URZ ;  /* 0x0000001f05057890 */ /* 0x008fe2000fffe0ff */
[----:B-1----:R-:W1:Y:S01]  /*3220*/  LDS R0, [UR17+0x130] ;  /* 0x00013011ff007984 */ /* 0x002e620008000800 */
[----:B------:R-:W-:Y:S02]  /*3230*/  USHF.R.U32.HI UR6, URZ, 0x4, UR6 ;  /* 0x00000004ff067899 */ /* 0x000fe40008011606 */
[----:B------:R-:W-:Y:S02]  /*3240*/  USHF.R.S32.HI UR4, URZ, 0x1f, UR5 ;  /* 0x0000001fff047899 */ /* 0x000fe40008011405 */
[----:B------:R-:W-:-:S02]  /*3250*/  ULOP3.LUT UR6, UR6, 0x3fff, URZ, 0xc0, !UPT ;  /* 0x00003fff06067892 */ /* 0x000fc4000f8ec0ff */
[----:B------:R-:W-:Y:S02]  /*3260*/  ULEA.HI UR4, UR4, UR5, URZ, 0x5 ;  /* 0x0000000504047291 */ /* 0x000fe4000f8f28ff */
[----:B------:R-:W-:Y:S02]  /*3270*/  USHF.R.U32.HI UR5, URZ, 0x4, UR7 ;  /* 0x00000004ff057899 */ /* 0x000fe40008011607 */
[----:B------:R-:W-:Y:S02]  /*3280*/  USHF.R.S32.HI UR28, URZ, 0x5, UR4 ;  /* 0x00000005ff1c7899 */ /* 0x000fe40008011404 */
[----:B------:R-:W-:Y:S02]  /*3290*/  ULOP3.LUT UR5, UR5, 0x3fff, URZ, 0xc0, !UPT ;  /* 0x00003fff05057892 */ /* 0x000fe4000f8ec0ff */
[----:B------:R-:W-:Y:S02]  /*32a0*/  UISETP.LT.AND UP0, UPT, UR28, 0x1, UPT ;  /* 0x000000011c00788c */ /* 0x000fe4000bf01270 */
[----:B------:R-:W-:-:S02]  /*32b0*/  ULOP3.LUT UR20, UR6, 0x10000, URZ, 0xfc, !UPT ;  /* 0x0001000006147892 */ /* 0x000fc4000f8efcff */
[----:B------:R-:W-:Y:S02]  /*32c0*/  USEL UR29, UR28, 0x1, !UP0 ;  /* 0x000000011c1d7887 */ /* 0x000fe4000c000000 */
[----:B------:R-:W-:Y:S02]  /*32d0*/  ULOP3.LUT UR21, UR5, 0x10000, URZ, 0xfc, !UPT ;  /* 0x0001000005157892 */ /* 0x000fe4000f8efcff */
[----:B------:R-:W-:Y:S02]  /*32e0*/  UIADD3 UR29, UPT, UPT, -UR29, URZ, URZ ;  /* 0x000000ff1d1d7290 */ /* 0x000fe4000fffe1ff */
[----:B----4-:R-:W-:Y:S01]  /*32f0*/  UISETP.GE.AND UP4, UPT, UR8, 0x1, UPT ;  /* 0x000000010800788c */ /* 0x010fe2000bf86270 */
[----:B------:R-:W-:Y:S01]  /*3300*/  UMOV UR24, 0x0 ;  /* 0x0000000000187882 */ /* 0x000fe20000000000 */
[----:B------:R-:W-:Y:S01]  /*3310*/  UMOV UR25, 0x4100010 ;  /* 0x0410001000197882 */ /* 0x000fe20000000000 */
[----:B-1----:R-:W-:-:S15]  /*3320*/  R2UR UR30, R0 ;  /* 0x00000000001e72ca */ /* 0x002fde00000e0000 */
.L_x_66:
[----:B------:R-:W-:Y:S02]  /*3330*/  LEA R0, R10, UR17, 0x3 ;  /* 0x000000110a007c11 */ /* 0x000fe4000f8e18ff */
[----:B------:R-:W-:Y:S02]  /*3340*/  SHF.L.U32 R2, R9, 0x1f, RZ ;  /* 0x0000001f09027819 */ /* 0x000fe400000006ff */
[----:B------:R-:W-:Y:S01]  /*3350*/  PLOP3.LUT P0, PT, PT, PT, UP4, 0x80, 0x8 ;  /* 0x000000000008781c */ /* 0x000fe20003f0f048 */
[----:B------:R-:W-:Y:S01]  /*3360*/  VIADD R3, R0, 0x90 ;  /* 0x0000009000037836 */ /* 0x000fe20000000000 */
[----:B-1----:R-:W1:Y:S02]  /*3370*/  SYNCS.PHASECHK.TRANS64.TRYWAIT P1, [R0+URZ+0x80], R2 ;  /* 0x00008002000075a7 */ /* 0x002e6400080211ff */
[----:B-1-3--:R-:W-:Y:S09]  /*3380*/  @!P1 BRA `(.L_x_60) ;  /* 0x0000004400209947 */ /* 0x00aff20003800000 */
.L_x_137:
[----:B------:R-:W-:Y:S01]  /*3390*/  LEA R4, R10, UR17, 0x4 ;  /* 0x000000110a047c11 */ /* 0x000fe2000f8e20ff */
[----:B------:R-:W-:Y:S01]  /*33a0*/  @UP4 ULEA UR4, UR14, UR17, 0x3 ;  /* 0x000000110e044291 */ /* 0x000fe2000f8e18ff */
[----:B------:R-:W-:Y:S01]  /*33b0*/  PLOP3.LUT P2, PT, PT, PT, PT, 0x80, 0x8 ;  /* 0x000000000008781c */ /* 0x000fe20003f4f070 */
[----:B------:R-:W-:Y:S01]  /*33c0*/  ULEA UR23, UR22, UR17, 0x3 ;  /* 0x0000001116177291 */ /* 0x000fe2000f8e18ff */
[----:B------:R-:W-:Y:S02]  /*33d0*/  PRMT R3, RZ, 0x654, R3 ;  /* 0x00000654ff037816 */ /* 0x000fe40000000003 */
[----:B------:R-:W2:Y:S01]  /*33e0*/  LDS.128 R4, [R4+0x110] ;  /* 0x0001100004047984 */ /* 0x000ea20000000c00 */
[----:B-1----:R-:W-:Y:S02]  /*33f0*/  @P0 SHF.L.U32 R2, R8, 0x1f, RZ ;  /* 0x0000001f08020819 */ /* 0x002fe400000006ff */
[----:B------:R-:W-:Y:S01]  /*3400*/  SHF.L.U32 R0, R11, 0x1f, RZ ;  /* 0x0000001f0b007819 */ /* 0x000fe200000006ff */
[----:B------:R-:W-:Y:S01]  /*3410*/  @!PT LDS RZ, [RZ] ;  /* 0x00000000fffff984 */ /* 0x000fe20000000800 */
[----:B------:R-:W-:Y:S01]  /*3420*/  @!PT LDS RZ, [RZ] ;  /* 0x00000000fffff984 */ /* 0x000fe20000000800 */
[----:B------:R-:W-:Y:S01]  /*3430*/  @!PT LDS RZ, [RZ] ;  /* 0x00000000fffff984 */ /* 0x000fe20000000800 */
[----:B------:R-:W-:Y:S01]  /*3440*/  @!PT LDS RZ, [RZ] ;  /* 0x00000000fffff984 */ /* 0x000fe20000000800 */
[----:B------:R1:W-:Y:S06]  /*3450*/  MEMBAR.ALL.CTA ;  /* 0x0000000000007992 */ /* 0x0003ec0000008000 */
[----:B-1----:R-:W1:Y:S02]  /*3460*/  FENCE.VIEW.ASYNC.S ;  /* 0x00000000000073c6 */ /* 0x002e640000000000 */
[----:B-1----:R1:W-:Y:S01]  /*3470*/  SYNCS.ARRIVE.TRANS64.RED.A1T0 RZ, [R3+URZ], RZ ;  /* 0x000000ff03ff79a7 */ /* 0x0023e200081004ff */
[----:B------:R1:W3:Y:S01]  /*3480*/  @P0 SYNCS.PHASECHK.TRANS64.TRYWAIT P2, [UR4], R2 ;  /* 0x00000002ff0005a7 */ /* 0x0002e20008041104 */
[----:B------:R-:W-:Y:S01]  /*3490*/  ULEA.HI UR4, UR22, UR22, URZ, 0x1 ;  /* 0x0000001616047291 */ /* 0x000fe2000f8f08ff */
[----:B--2---:R-:W-:-:S03]  /*34a0*/  LOP3.LUT P1, RZ, R6, 0x1, RZ, 0xc0, !PT ;  /* 0x0000000106ff7812 */ /* 0x004fc6000782c0ff */
[----:B------:R-:W-:Y:S02]  /*34b0*/  USHF.L.U32 UR18, UR4, 0x5, URZ ;  /* 0x0000000504127899 */ /* 0x000fe400080006ff */
[----:B------:R-:W-:Y:S02]  /*34c0*/  ULOP3.LUT UR4, UR4, 0xffe, URZ, 0xc0, !UPT ;  /* 0x00000ffe04047892 */ /* 0x000fe4000f8ec0ff */
[----:B------:R-:W-:Y:S02]  /*34d0*/  ULOP3.LUT UR18, UR18, 0xffffffc0, URZ, 0xc0, !UPT ;  /* 0xffffffc012127892 */ /* 0x000fe4000f8ec0ff */
[----:B------:R-:W-:Y:S02]  /*34e0*/  UIADD3 UR4, UPT, UPT, -UR4, UR22, URZ ;  /* 0x0000001604047290 */ /* 0x000fe4000fffe1ff */
[----:B------:R-:W-:Y:S01]  /*34f0*/  UIADD3 UR18, UPT, UPT, UR30, UR18, URZ ;  /* 0x000000121e127290 */ /* 0x000fe2000fffe0ff */
[----:B------:R-:W2:Y:S03]  /*3500*/  SYNCS.PHASECHK.TRANS64.TRYWAIT P0, [UR23+0xc0], R0 ;  /* 0x0000c000ff0075a7 */ /* 0x000ea60008001117 */
[----:B------:R-:W-:Y:S01]  /*3510*/  ULEA UR18, UR4, UR18, 0x14 ;  /* 0x0000001204127291 */ /* 0x000fe2000f8ea0ff */
[----:B-123--:R-:W-:Y:S11]  /*3520*/  @!P0 BRA `(.L_x_61) ;  /* 0x0000004000cc8947 */ /* 0x00eff60003800000 */
.L_x_139:
[----:B------:R-:W-:Y:S01]  /*3530*/  IADD3 R10, PT, PT, R10, 0x1, RZ ;  /* 0x000000010a0a7810 */ /* 0x000fe20007ffe0ff */
[----:B------:R-:W-:Y:S06]  /*3540*/  BRA.U !UP4, `(.L_x_62) ;  /* 0x000000010c987547 */ /* 0x000fec000b800000 */
[----:B------:R-:W-:Y:S01]  /*3550*/  UPLOP3.LUT UP2, UPT, UPT, UPT, UPT, 0x40, 0x4 ;  /* 0x000000000004789c */ /* 0x000fe20003f4e870 */
[----:B------:R-:W-:Y:S01]  /*3560*/  UMOV UR16, UR29 ;  /* 0x0000001d00107c82 */ /* 0x000fe20008000000 */
[----:B------:R-:W-:Y:S01]  /*3570*/  UMOV UR15, UR28 ;  /* 0x0000001c000f7c82 */ /* 0x000fe20008000000 */
[----:B------:R-:W-:-:S08]  /*3580*/  UMOV UR6, UR14 ;  /* 0x0000000e00067c82 */ /* 0x000fd00008000000 */
.L_x_65:
[----:B------:R-:W-:Y:S02]  /*3590*/  UIADD3 UR16, UPT, UPT, UR16, 0x1, URZ ;  /* 0x0000000110107890 */ /* 0x000fe4000fffe0ff */
[----:B--2---:R-:W-:Y:S02]  /*35a0*/  ULEA UR5, UR6, UR17, 0x3 ;  /* 0x0000001106057291 */ /* 0x004fe4000f8e18ff */
[----:B------:R-:W-:Y:S01]  /*35b0*/  UISETP.NE.AND UP3, UPT, UR16, URZ, UPT ;  /* 0x000000ff1000728c */ /* 0x000fe2000bf65270 */
[----:B---3--:R-:W-:Y:S10]  /*35c0*/  @P2 BRA `(.L_x_63) ;  /* 0x00000000000c2947 */ /* 0x008ff40003800000 */
[----:B-1----:R-:W-:Y:S04]  /*35d0*/  SHF.L.U32 R2, R8, 0x1f, RZ ;  /* 0x0000001f08027819 */ /* 0x002fe800000006ff */
[----:B------:R-:W1:Y:S02]  /*35e0*/  SYNCS.PHASECHK.TRANS64.TRYWAIT P0, [UR5], R2 ;  /* 0x00000002ff0075a7 */ /* 0x000e640008001105 */
[----:B-1----:R-:W-:Y:S05]  /*35f0*/  @!P0 BRA `(.L_x_64) ;  /* 0x0000004000b08947 */ /* 0x002fea0003800000 */
.L_x_63:
[----:B------:R-:W-:Y:S01]  /*3600*/  UISETP.NE.AND UP0, UPT, UR15, 0x1, UPT ;  /* 0x000000010f00788c */ /* 0x000fe2000bf05270 */
[----:B------:R-:W-:Y:S01]  /*3610*/  PLOP3.LUT P2, PT, PT, PT, PT, 0x80, 0x8 ;  /* 0x000000000008781c */ /* 0x000fe20003f4f070 */
[----:B------:R-:W-:Y:S02]  /*3620*/  UIADD3 UR4, UPT, UPT, UR6, 0x1, URZ ;  /* 0x0000000106047890 */ /* 0x000fe4000fffe0ff */
[----:B------:R-:W-:Y:S02]  /*3630*/  ULEA UR12, UR6, UR21, 0x8 ;  /* 0x00000015060c7291 */ /* 0x000fe4000f8e40ff */
[----:B------:R-:W-:Y:S01]  /*3640*/  UISETP.NE.AND UP1, UPT, UR4, 0x4, UPT ;  /* 0x000000040400788c */ /* 0x000fe2000bf25270 */
[----:B------:R-:W-:Y:S01]  /*3650*/  PLOP3.LUT P0, PT, PT, PT, UP0, 0x80, 0x8 ;  /* 0x000000000008781c */ /* 0x000fe20003f0f008 */
[----:B------:R-:W-:Y:S02]  /*3660*/  UIADD3 UR10, UPT, UPT, UR12, 0x2, URZ ;  /* 0x000000020c0a7890 */ /* 0x000fe4000fffe0ff */
[----:B------:R-:W-:Y:S02]  /*3670*/  USEL UR7, URZ, 0x1, UP1 ;  /* 0x00000001ff077887 */ /* 0x000fe40008800000 */
[----:B------:R-:W-:Y:S02]  /*3680*/  USEL UR14, UR4, URZ, UP1 ;  /* 0x000000ff040e7287 */ /* 0x000fe40008800000 */
[----:B------:R-:W-:Y:S02]  /*3690*/  UIADD3 UR15, UPT, UPT, UR15, -0x1, URZ ;  /* 0xffffffff0f0f7890 */ /* 0x000fe4000fffe0ff */
[----:B------:R-:W-:Y:S01]  /*36a0*/  @UP0 ULEA UR4, UR14, UR17, 0x3 ;  /* 0x000000110e040291 */ /* 0x000fe2000f8e18ff */
[----:B------:R-:W-:Y:S01]  /*36b0*/  LOP3.LUT R8, R8, UR7, RZ, 0x3c, !PT ;  /* 0x0000000708087c12 */ /* 0x000fe2000f8e3cff */
[----:B------:R-:W-:Y:S01]  /*36c0*/  UIADD3 UR7, UPT, UPT, UR5, 0x20, URZ ;  /* 0x0000002005077890 */ /* 0x000fe2000fffe0ff */
[----:B------:R-:W-:Y:S02]  /*36d0*/  UMOV UR13, 0x80004020 ;  /* 0x80004020000d7882 */ /* 0x000fe40000000000 */
[----:B-1----:R-:W-:Y:S01]  /*36e0*/  @P0 SHF.L.U32 R0, R8, 0x1f, RZ ;  /* 0x0000001f08000819 */ /* 0x002fe200000006ff */
[----:B------:R-:W-:Y:S01]  /*36f0*/  UMOV UR5, 0x80004020 ;  /* 0x8000402000057882 */ /* 0x000fe20000000000 */
[----:B------:R-:W-:Y:S01]  /*3700*/  UMOV UR11, 0x80004020 ;  /* 0x80004020000b7882 */ /* 0x000fe20000000000 */
[----:B------:R-:W-:Y:S01]  /*3710*/  UMOV UR9, 0x80004020 ;  /* 0x8000402000097882 */ /* 0x000fe20000000000 */
[----:B------:R2:W3:Y:S01]  /*3720*/  @P0 SYNCS.PHASECHK.TRANS64.TRYWAIT P2, [UR4], R0 ;  /* 0x00000000ff0005a7 */ /* 0x0004e20008041104 */
[----:B------:R-:W-:Y:S03]  /*3730*/  ULEA UR4, UR6, UR20, 0x8 ;  /* 0x0000001406047291 */ /* 0x000fe6000f8e40ff */
[----:B------:R-:W-:Y:S01]  /*3740*/  UMOV UR6, UR14 ;  /* 0x0000000e00067c82 */ /* 0x000fe20008000000 */
[----:B------:R-:W-:Y:S05]  /*3750*/  UIADD3 UR8, UPT, UPT, UR4, 0x2, URZ ;  /* 0x0000000204087890 */ /* 0x000fea000fffe0ff */
[----:B------:R2:W-:Y:S01]  /*3760*/  UTCHMMA gdesc[UR4], gdesc[UR12], tmem[UR18], tmem[UR26], idesc[UR27], UP2 ;  /* 0x00ff1a0c040075ea */ /* 0x0005e20009000012 */
[----:B------:R-:W-:Y:S03]  /*3770*/  UPLOP3.LUT UP2, UPT, UPT, UPT, UPT, 0x80, 0x8 ;  /* 0x000000000008789c */ /* 0x000fe60003f4f070 */
[----:B------:R2:W-:Y:S01]  /*3780*/  UTCHMMA gdesc[UR8], gdesc[UR10], tmem[UR18], tmem[UR24], idesc[UR25], UPT ;  /* 0x00ff180a080075ea */ /* 0x0005e2000b800012 */
[----:B------:R2:W-:Y:S01]  /*3790*/  UTCBAR.MULTICAST [UR7], URZ, UR19 ;  /* 0x000000ff070073e9 */ /* 0x0005e20008000813 */
[----:B------:R-:W-:Y:S06]  /*37a0*/  BRA.U UP3, `(.L_x_65) ;  /* 0xfffffffd03787547 */ /* 0x000fec000b83ffff */
.L_x_62:
[----:B--2---:R-:W-:Y:S01]  /*37b0*/  UIADD3 UR4, UPT, UPT, UR22, 0x1, URZ ;  /* 0x0000000116047890 */ /* 0x004fe2000fffe0ff */
[C---:B------:R-:W-:Y:S01]  /*37c0*/  ISETP.NE.AND P0, PT, R10.reuse, 0x2, PT ;  /* 0x000000020a00780c */ /* 0x040fe20003f05270 */
[----:B------:R-:W-:Y:S02]  /*37d0*/  UIADD3 UR5, UPT, UPT, UR23, 0xa0, URZ ;  /* 0x000000a017057890 */ /* 0x000fe4000fffe0ff */
[----:B------:R-:W-:Y:S01]  /*37e0*/  UISETP.NE.AND UP0, UPT, UR4, 0x4, UPT ;  /* 0x000000040400788c */ /* 0x000fe2000bf05270 */
[----:B-1----:R-:W-:Y:S02]  /*37f0*/  SEL R0, RZ, 0x1, P0 ;  /* 0x00000001ff007807 */ /* 0x002fe40000000000 */
[----:B------:R-:W-:Y:S01]  /*3800*/  SEL R10, R10, RZ, P0 ;  /* 0x000000ff0a0a7207 */ /* 0x000fe20000000000 */
[----:B------:R-:W-:Y:S01]  /*3810*/  USEL UR6, URZ, 0x1, UP0 ;  /* 0x00000001ff067887 */ /* 0x000fe20008000000 */
[----:B------:R-:W-:Y:S01]  /*3820*/  LOP3.LUT R9, R9, R0, RZ, 0x3c, !PT ;  /* 0x0000000009097212 */ /* 0x000fe200078e3cff */
[----:B------:R-:W-:Y:S01]  /*3830*/  USEL UR22, UR4, URZ, UP0 ;  /* 0x000000ff04167287 */ /* 0x000fe20008000000 */
[----:B------:R1:W-:Y:S03]  /*3840*/  UTCBAR [UR5], URZ ;  /* 0x000000ff050073e9 */ /* 0x0003e600080000ff */
[----:B------:R-:W-:Y:S01]  /*3850*/  LOP3.LUT R11, R11, UR6, RZ, 0x3c, !PT ;  /* 0x000000060b0b7c12 */ /* 0x000fe2000f8e3cff */
[----:B------:R-:W-:Y:S07]  /*3860*/  @P1 BRA `(.L_x_66) ;  /* 0xfffffff800b01947 */ /* 0x000fee000383ffff */
[----:B------:R-:W2:Y:S01]  /*3870*/  S2UR UR8, SR_CgaCtaId ;  /* 0x00000000000879c3 */ /* 0x000ea20000008800 */
[----:B------:R-:W-:Y:S01]  /*3880*/  ELECT P0, URZ, PT ;  /* 0x0000000000ff782f */ /* 0x000fe20003800000 */
[----:B------:R-:W-:Y:S01]  /*3890*/  IMAD.MOV.U32 R0, RZ, RZ, 0x1 ;  /* 0x00000001ff007424 */ /* 0x000fe200078e00ff */
[----:B------:R-:W-:Y:S01]  /*38a0*/  UIADD3 UR17, UPT, UPT, UR17, 0xc0, URZ ;  /* 0x000000c011117890 */ /* 0x000fe2000fffe0ff */
[----:B------:R-:W-:Y:S01]  /*38b0*/  SHF.L.U32 R2, R11, 0x1f, RZ ;  /* 0x0000001f0b027819 */ /* 0x000fe200000006ff */
[----:B------:R-:W-:-:S03]  /*38c0*/  UMOV UR4, 0x40 ;  /* 0x0000004000047882 */ /* 0x000fc60000000000 */
[----:B------:R-:W-:Y:S01]  /*38d0*/  UVIRTCOUNT.DEALLOC.SMPOOL 0x80 ;  /* 0x000000800000784c */ /* 0x000fe20000000000 */
[----:B--2---:R-:W-:Y:S02]  /*38e0*/  ULEA UR8, UR8, UR4, 0x18 ;  /* 0x0000000408087291 */ /* 0x004fe4000f8ec0ff */
[----:B------:R-:W-:-:S07]  /*38f0*/  ULEA UR4, UR22, UR17, 0x3 ;  /* 0x0000001116047291 */ /* 0x000fce000f8e18ff */
[----:B------:R2:W-:Y:S02]  /*3900*/  @P0 STS.U8 [UR8+0x1c], R0 ;  /* 0x00001c00ff000988 */ /* 0x0005e40008000008 */
[----:B------:R-:W4:Y:S02]  /*3910*/  SYNCS.PHASECHK.TRANS64.TRYWAIT P0, [UR4], R2 ;  /* 0x00000002ff0075a7 */ /* 0x000f240008001104 */
[----:B--2-4-:R-:W-:Y:S05]  /*3920*/  @!P0 BRA `(.L_x_67) ;  /* 0x0000003c00fc8947 */ /* 0x014fea0003800000 */
.L_x_142:
[----:B------:R-:W-:-:S04]  /*3930*/  UIADD3 UR4, UPT, UPT, UR22, 0x1, URZ ;  /* 0x0000000116047890 */ /* 0x000fc8000fffe0ff */
[----:B------:R-:W-:-:S04]  /*3940*/  UISETP.NE.AND UP0, UPT, UR4, 0x4, UPT ;  /* 0x000000040400788c */ /* 0x000fc8000bf05270 */
[----:B------:R-:W-:Y:S02]  /*3950*/  USEL UR6, URZ, 0x1, UP0 ;  /* 0x00000001ff067887 */ /* 0x000fe40008000000 */
[----:B------:R-:W-:-:S04]  /*3960*/  USEL UR4, UR4, URZ, UP0 ;  /* 0x000000ff04047287 */ /* 0x000fc80008000000 */
[----:B-1----:R-:W-:Y:S01]  /*3970*/  ULEA UR5, UR4, UR17, 0x3 ;  /* 0x0000001104057291 */ /* 0x002fe2000f8e18ff */
[----:B--2---:R-:W-:-:S04]  /*3980*/  LOP3.LUT R2, R11, UR6, RZ, 0x3c, !PT ;  /* 0x000000060b027c12 */ /* 0x004fc8000f8e3cff */
[----:B------:R-:W-:-:S04]  /*3990*/  SHF.L.U32 R3, R2, 0x1f, RZ ;  /* 0x0000001f02037819 */ /* 0x000fc800000006ff */
[----:B------:R-:W1:Y:S02]  /*39a0*/  SYNCS.PHASECHK.TRANS64.TRYWAIT P0, [UR5], R3 ;  /* 0x00000003ff0075a7 */ /* 0x000e640008001105 */
[----:B-1----:R-:W-:Y:S05]  /*39b0*/  @!P0 BRA `(.L_x_68) ;  /* 0x0000003c00f08947 */ /* 0x002fea0003800000 */
.L_x_144:
        /* <DEDUP_REMOVED lines=9> */
.L_x_146:
[----:B------:R-:W-:-:S04]  /*3a50*/  UIADD3 UR4, UPT, UPT, UR4, 0x1, URZ ;  /* 0x0000000104047890 */ /* 0x000fc8000fffe0ff */
[----:B------:R-:W-:-:S04]  /*3a60*/  UISETP.NE.AND UP0, UPT, UR4, 0x4, UPT ;  /* 0x000000040400788c */ /* 0x000fc8000bf05270 */
[----:B------:R-:W-:Y:S02]  /*3a70*/  USEL UR5, URZ, 0x1, UP0 ;  /* 0x00000001ff057887 */ /* 0x000fe40008000000 */
[----:B------:R-:W-:-:S04]  /*3a80*/  USEL UR4, UR4, URZ, UP0 ;  /* 0x000000ff04047287 */ /* 0x000fc80008000000 */
[----:B------:R-:W-:Y:S01]  /*3a90*/  ULEA UR4, UR4, UR17, 0x3 ;  /* 0x0000001104047291 */ /* 0x000fe2000f8e18ff */
[----:B------:R-:W-:-:S04]  /*3aa0*/  LOP3.LUT R2, R2, UR5, RZ, 0x3c, !PT ;  /* 0x0000000502027c12 */ /* 0x000fc8000f8e3cff */
[----:B------:R-:W-:-:S04]  /*3ab0*/  SHF.L.U32 R2, R2, 0x1f, RZ ;  /* 0x0000001f02027819 */ /* 0x000fc800000006ff */
[----:B------:R-:W2:Y:S02]  /*3ac0*/  SYNCS.PHASECHK.TRANS64.TRYWAIT P0, [UR4], R2 ;  /* 0x00000002ff0075a7 */ /* 0x000ea40008001104 */
[----:B--2---:R-:W-:Y:S05]  /*3ad0*/  @!P0 BRA `(.L_x_70) ;  /* 0x0000003c00d88947 */ /* 0x004fea0003800000 */
.L_x_148:
[----:B------:R-:W-:Y:S01]  /*3ae0*/  NOP ;  /* 0x0000000000007918 */ /* 0x000fe20000000000 */
[----:B-1----:R-:W1:Y:S01]  /*3af0*/  LDS R0, [UR8+0x14] ;  /* 0x00001408ff007984 */ /* 0x002e620008000800 */
[----:B------:R-:W-:Y:S01]  /*3b00*/  ULOP3.LUT UR4, UR30, 0xffff, URZ, 0xc0, !UPT ;  /* 0x0000ffff1e047892 */ /* 0x000fe2000f8ec0ff */
[----:B------:R-:W-:Y:S01]  /*3b10*/  UMOV UR5, 0xffff ;  /* 0x0000ffff00057882 */ /* 0x000fe20000000000 */
[----:B------:R-:W-:Y:S02]  /*3b20*/  UMOV UR6, 0x1 ;  /* 0x0000000100067882 */ /* 0x000fe40000000000 */
[----:B------:R-:W-:-:S04]  /*3b30*/  USHF.R.U32.HI UR4, URZ, 0x5, UR4 ;  /* 0x00000005ff047899 */ /* 0x000fc80008011604 */
[----:B------:R-:W-:Y:S02]  /*3b40*/  USHF.L.U32 UR5, UR5, UR4, URZ ;  /* 0x0000000405057299 */ /* 0x000fe400080006ff */
[----:B------:R-:W-:-:S04]  /*3b50*/  USHF.L.U32 UR4, UR6, UR4, URZ ;  /* 0x0000000406047299 */ /* 0x000fc800080006ff */
[----:B-1----:R-:W-:-:S04]  /*3b60*/  LOP3.LUT R0, R0, UR5, RZ, 0xc0, !PT ;  /* 0x0000000500007c12 */ /* 0x002fc8000f8ec0ff */
[----:B------:R-:W-:-:S13]  /*3b70*/  ISETP.NE.AND P0, PT, R0, UR5, PT ;  /* 0x0000000500007c0c */ /* 0x000fda000bf05270 */
[----:B------:R-:W-:Y:S05]  /*3b80*/  @P0 BRA `(.L_x_71) ;  /* 0x0000000000580947 */ /* 0x000fea0003800000 */
[----:B------:R-:W1:Y:S02]  /*3b90*/  LDS R0, [UR8+0x18] ;  /* 0x00001808ff007984 */ /* 0x000e640008000800 */
[----:B-1----:R-:W-:-:S04]  /*3ba0*/  LOP3.LUT R0, R0, UR4, RZ, 0xc0, !PT ;  /* 0x0000000400007c12 */ /* 0x002fc8000f8ec0ff */
[----:B------:R-:W-:-:S13]  /*3bb0*/  ISETP.NE.AND P0, PT, R0, UR4, PT ;  /* 0x0000000400007c0c */ /* 0x000fda000bf05270 */
[----:B------:R-:W-:Y:S05]  /*3bc0*/  @P0 BRA `(.L_x_72) ;  /* 0x00000000003c0947 */ /* 0x000fea0003800000 */
[----:B------:R-:W1:Y:S01]  /*3bd0*/  S2R R2, SR_LANEID ;  /* 0x0000000000027919 */ /* 0x000e620000000000 */
[----:B------:R-:W-:-:S06]  /*3be0*/  ULOP3.LUT UR5, URZ, UR5, URZ, 0x33, !UPT ;  /* 0x00000005ff057292 */ /* 0x000fcc000f8e33ff */
[----:B------:R-:W-:-:S04]  /*3bf0*/  IMAD.U32 R0, RZ, RZ, UR5 ;  /* 0x00000005ff007e24 */ /* 0x000fc8000f8e00ff */
[----:B------:R2:W4:Y:S02]  /*3c00*/  REDUX UR7, R0 ;  /* 0x00000000000773c4 */ /* 0x0005240000000000 */
[----:B------:R1:W-:Y:S01]  /*3c10*/  UTCATOMSWS.AND URZ, UR5 ;  /* 0x0000000500ff79e3 */ /* 0x0003e20008000000 */
[----:B--2---:R-:W-:Y:S01]  /*3c20*/  LOP3.LUT R0, RZ, UR4, RZ, 0x33, !PT ;  /* 0x00000004ff007c12 */ /* 0x004fe2000f8e33ff */
[----:B------:R-:W-:Y:S02]  /*3c30*/  VOTEU.ANY UR4, UPT, PT ;  /* 0x0000000000047886 */ /* 0x000fe400038e0100 */
[----:B------:R-:W-:Y:S02]  /*3c40*/  UFLO.U32 UR4, UR4 ;  /* 0x00000004000472bd */ /* 0x000fe400080e0000 */
[----:B------:R-:W2:Y:S04]  /*3c50*/  REDUX UR6, R0 ;  /* 0x00000000000673c4 */ /* 0x000ea80000000000 */
[----:B-1----:R-:W-:-:S02]  /*3c60*/  ISETP.EQ.U32.AND P0, PT, R2, UR4, PT ;  /* 0x0000000402007c0c */ /* 0x002fc4000bf02070 */
[----:B----4-:R-:W-:-:S11]  /*3c70*/  MOV R2, UR7 ;  /* 0x0000000700027c02 */ /* 0x010fd60008000f00 */
[----:B------:R1:W-:Y:S01]  /*3c80*/  @P0 ATOMS.AND RZ, [UR8+0x14], R2 ;  /* 0x00001402ffff098c */ /* 0x0003e2000a800008 */
[----:B--2---:R-:W-:-:S05]  /*3c90*/  IMAD.U32 R0, RZ, RZ, UR6 ;  /* 0x00000006ff007e24 */ /* 0x004fca000f8e00ff */
[----:B------:R1:W-:Y:S01]  /*3ca0*/  @P0 ATOMS.AND RZ, [UR8+0x18], R0 ;  /* 0x00001800ffff098c */ /* 0x0003e2000a800008 */
[----:B------:R-:W-:Y:S05]  /*3cb0*/  BRA `(.L_x_73) ;  /* 0x0000000000147947 */ /* 0x000fea0003800000 */
.L_x_72:
[----:B------:R-:W-:Y:S02]  /*3cc0*/  MOV R2, 0x3ce0 ;  /* 0x00003ce000027802 */ /* 0x000fe40000000f00 */
[----:B---3-5:R-:W-:Y:S05]  /*3cd0*/  CALL.REL.NOINC `($__internal_0_$__cuda_sm10x_tcgen05_guardrail_trap_col_being_dealloced_not_returned_by_alloc) ;  /* 0x00000040004c7944 */ /* 0x028fea0003c00000 */
[----:B------:R-:W-:Y:S05]  /*3ce0*/  BRA `(.L_x_73) ;  /* 0x0000000000087947 */ /* 0x000fea0003800000 */
.L_x_71:
[----:B------:R-:W-:Y:S02]  /*3cf0*/  MOV R2, 0x3d10 ;  /* 0x00003d1000027802 */ /* 0x000fe40000000f00 */
[----:B---3-5:R-:W-:Y:S05]  /*3d00*/  CALL.REL.NOINC `($__internal_2_$__cuda_sm10x_tcgen05_guardrail_trap_unallocated_columns_being_dealloced) ;  /* 0x0000004000587944 */ /* 0x028fea0003c00000 */
.L_x_73:
[----:B------:R-:W-:Y:S01]  /*3d10*/  NOP ;  /* 0x0000000000007918 */ /* 0x000fe20000000000 */
[----:B------:R-:W-:Y:S05]  /*3d20*/  EXIT ;  /* 0x000000000000794d */ /* 0x000fea0003800000 */
.L_x_55:
[----:B------:R-:W-:-:S09]  /*3d30*/  UISETP.NE.OR UP0, UPT, UR22, 0x3, !UP3 ;  /* 0x000000031600788c */ /* 0x000fd2000df05670 */
[----:B------:R-:W-:Y:S05]  /*3d40*/  BRA.U UP0, `(.L_x_74) ;  /* 0x0000000d00f07547 */ /* 0x000fea000b800000 */
[----:B------:R-:W1:Y:S01]  /*3d50*/  LDCU UR28, c[0x0][0x370] ;  /* 0x00006e00ff1c77ac */ /* 0x000e620008000800 */
[----:B------:R-:W2:Y:S01]  /*3d60*/  LDC.64 R16, c[0x0][0x348] ;  /* 0x0000d200ff107b82 */ /* 0x000ea20000000a00 */
[----:B------:R-:W-:Y:S02]  /*3d70*/  HFMA2 R13, -RZ, RZ, 0, 0 ;  /* 0x00000000ff0d7431 */ /* 0x000fe400000001ff */
[----:B------:R-:W-:Y:S01]  /*3d80*/  IMAD.MOV.U32 R15, RZ, RZ, 0x1 ;  /* 0x00000001ff0f7424 */ /* 0x000fe200078e00ff */
[----:B------:R-:W1:Y:S01]  /*3d90*/  LDCU.128 UR32, c[0x0][0xb10] ;  /* 0x00016200ff2077ac */ /* 0x000e620008000c00 */
[----:B------:R-:W-:Y:S01]  /*3da0*/  IMAD.MOV.U32 R14, RZ, RZ, RZ ;  /* 0x000000ffff0e7224 */ /* 0x000fe200078e00ff */
[----:B------:R-:W-:Y:S01]  /*3db0*/  MOV R7, 0x1000 ;  /* 0x0000100000077802 */ /* 0x000fe20000000f00 */
[----:B------:R-:W3:Y:S01]  /*3dc0*/  LDCU UR27, c[0x0][0x374] ;  /* 0x00006e80ff1b77ac */ /* 0x000ee20008000800 */
[----:B------:R-:W4:Y:S01]  /*3dd0*/  LDC.64 R2, c[0x0][0x888] ;  /* 0x00022200ff027b82 */ /* 0x000f220000000a00 */
[----:B------:R-:W3:Y:S01]  /*3de0*/  LDCU UR15, c[0x0][0xb0c] ;  /* 0x00016180ff0f77ac */ /* 0x000ee20008000800 */
[----:B------:R-:W3:Y:S06]  /*3df0*/  LDCU UR38, c[0x0][0xb20] ;  /* 0x00016400ff2677ac */ /* 0x000eec0008000800 */
[----:B------:R-:W2:Y:S01]  /*3e00*/  LDC.64 R4, c[0x0][0x890] ;  /* 0x00022400ff047b82 */ /* 0x000ea20000000a00 */
[----:B------:R-:W3:Y:S01]  /*3e10*/  LDCU UR4, c[0x0][0xb30] ;  /* 0x00016600ff0477ac */ /* 0x000ee20008000800 */
[----:B-1----:R-:W-:-:S02]  /*3e20*/  UIMAD.WIDE.U32 UR6, UR28, UR32, URZ ;  /* 0x000000201c0672a5 */ /* 0x002fc4000f8e00ff */
[----:B---3--:R-:W-:Y:S01]  /*3e30*/  UIMAD.WIDE.U32 UR8, UR27, UR35, URZ ;  /* 0x000000231b0872a5 */ /* 0x008fe2000f8e00ff */
[----:B------:R-:W-:Y:S01]  /*3e40*/  UMOV UR24, 0x400 ;  /* 0x0000040000187882 */ /* 0x000fe20000000000 */
[----:B------:R-:W-:-:S03]  /*3e50*/  UPLOP3.LUT UP3, UPT, UPT, UPT, UPT, 0x40, 0x4 ;  /* 0x000000000004789c */ /* 0x000fc60003f6e870 */
[----:B------:R-:W-:Y:S01]  /*3e60*/  UMOV UR6, UR7 ;  /* 0x0000000700067c82 */ /* 0x000fe20008000000 */
[----:B------:R-:W-:Y:S01]  /*3e70*/  UISETP.GE.AND UP0, UPT, UR40, 0x1, UPT ;  /* 0x000000012800788c */ /* 0x000fe2000bf06270 */
[----:B------:R-:W-:Y:S01]  /*3e80*/  UMOV UR29, UR9 ;  /* 0x00000009001d7c82 */ /* 0x000fe20008000000 */
[----:B------:R-:W-:Y:S01]  /*3e90*/  UISETP.NE.AND UP4, UPT, UR40, 0x1, UPT ;  /* 0x000000012800788c */ /* 0x000fe2000bf85270 */
[----:B------:R-:W1:Y:S01]  /*3ea0*/  LDCU.64 UR16, c[0x0][0xb28] ;  /* 0x00016500ff1077ac */ /* 0x000e620008000a00 */
[----:B------:R-:W-:Y:S02]  /*3eb0*/  ULEA UR24, UR54, UR24, 0x18 ;  /* 0x0000001836187291 */ /* 0x000fe4000f8ec0ff */
[----:B------:R-:W-:Y:S02]  /*3ec0*/  UISETP.NE.AND UP6, UPT, UR15, 0x1, UPT ;  /* 0x000000010f00788c */ /* 0x000fe4000bfc5270 */
[----:B------:R-:W-:Y:S02]  /*3ed0*/  UISETP.NE.AND UP5, UPT, UR34, 0x1, UPT ;  /* 0x000000012200788c */ /* 0x000fe4000bfa5270 */
[----:B------:R-:W-:-:S02]  /*3ee0*/  USHF.R.U32.HI UR31, URZ, UR33, UR6 ;  /* 0x00000021ff1f7299 */ /* 0x000fc40008011606 */
[----:B------:R-:W-:Y:S02]  /*3ef0*/  USHF.R.U32.HI UR29, URZ, UR38, UR29 ;  /* 0x00000026ff1d7299 */ /* 0x000fe4000801161d */
[----:B------:R-:W-:Y:S01]  /*3f00*/  UISETP.NE.AND UP2, UPT, UR4, 0x1, UPT ;  /* 0x000000010400788c */ /* 0x000fe2000bf45270 */
[----:B------:R-:W-:-:S10]  /*3f10*/  UMOV UR12, URZ ;  /* 0x000000ff000c7c82 */ /* 0x000fd40008000000 */
.L_x_83:
[C---:B------:R-:W-:Y:S02]  /*3f20*/  LEA R12, R14.reuse, UR24, 0x3 ;  /* 0x000000180e0c7c11 */ /* 0x040fe4000f8e18ff */
[----:B------:R-:W-:Y:S02]  /*3f30*/  SHF.L.U32 R0, R13, 0x1f, RZ ;  /* 0x0000001f0d007819 */ /* 0x000fe400000006ff */
[----:B------:R-:W-:Y:S02]  /*3f40*/  LEA R8, R14, UR24, 0x4 ;  /* 0x000000180e087c11 */ /* 0x000fe4000f8e20ff */
[----:B---3--:R-:W3:Y:S02]  /*3f50*/  SYNCS.PHASECHK.TRANS64.TRYWAIT P0, [R12+URZ+0x80], R0 ;  /* 0x000080000c0075a7 */ /* 0x008ee400080011ff */
[----:B---3--:R-:W-:Y:S05]  /*3f60*/  @!P0 BRA `(.L_x_75) ;  /* 0x0000003800cc8947 */ /* 0x008fea0003800000 */
.L_x_149:
[----:B------:R-:W1:Y:S01]  /*3f70*/  LDS.128 R8, [R8+0x110] ;  /* 0x0001100008087984 */ /* 0x000e620000000c00 */
[----:B------:R-:W-:Y:S01]  /*3f80*/  UISETP.GE.AND UP0, UPT, UR40, 0x1, UPT ;  /* 0x000000012800788c */ /* 0x000fe2000bf06270 */
[----:B------:R-:W-:Y:S01]  /*3f90*/  @!PT LDS RZ, [RZ] ;  /* 0x00000000fffff984 */ /* 0x000fe20000000800 */
[----:B------:R-:W-:Y:S01]  /*3fa0*/  @!PT LDS RZ, [RZ] ;  /* 0x00000000fffff984 */ /* 0x000fe20000000800 */
[----:B------:R-:W-:Y:S01]  /*3fb0*/  @!PT LDS RZ, [RZ] ;  /* 0x00000000fffff984 */ /* 0x000fe20000000800 */
[----:B------:R-:W-:Y:S01]  /*3fc0*/  @!PT LDS RZ, [RZ] ;  /* 0x00000000fffff984 */ /* 0x000fe20000000800 */
[----:B------:R2:W-:Y:S06]  /*3fd0*/  MEMBAR.ALL.CTA ;  /* 0x0000000000007992 */ /* 0x0005ec0000008000 */
[----:B--2---:R-:W2:Y:S01]  /*3fe0*/  FENCE.VIEW.ASYNC.S ;  /* 0x00000000000073c6 */ /* 0x004ea20000000000 */
[----:B-1----:R-:W-:Y:S11]  /*3ff0*/  LOP3.LUT P0, RZ, R10, 0x1, RZ, 0xc0, !PT ;  /* 0x000000010aff7812 */ /* 0x002ff6000780c0ff */
[----:B------:R-:W-:Y:S02]  /*4000*/  @!UPT UIADD3 URZ, UPT, UPT, URZ, URZ, URZ ;  /* 0x000000fffffff290 */ /* 0x000fe4000fffe0ff */
[----:B--2---:R-:W-:Y:S01]  /*4010*/  VOTEU.ANY UP1, P0 ;  /* 0x0000000000ff7886 */ /* 0x004fe20000020100 */
[----:B------:R-:W-:Y:S11]  /*4020*/  PLOP3.LUT P0, PT, PT, PT, UP1, 0x80, 0x8 ;  /* 0x000000000008781c */ /* 0x000ff60003f0f018 */
[----:B------:R-:W-:Y:S02]  /*4030*/  @!UPT UIADD3 URZ, UPT, UPT, URZ, URZ, URZ ;  /* 0x000000fffffff290 */ /* 0x000fe4000fffe0ff */
[----:B---3--:R-:W-:Y:S02]  /*4040*/  @P0 SHF.R.U32.HI R0, RZ, 0x10, R9 ;  /* 0x00000010ff000819 */ /* 0x008fe40000011609 */
[----:B------:R-:W-:Y:S02]  /*4050*/  @P0 MOV R6, R8 ;  /* 0x0000000800060202 */ /* 0x000fe40000000f00 */
[----:B------:R-:W-:Y:S01]  /*4060*/  @P0 R2UR UR4, R0 ;  /* 0x00000000000402ca */ /* 0x000fe200000e0000 */
[----:B------:R-:W-:Y:S01]  /*4070*/  VIADD R0, R12, 0x90 ;  /* 0x000000900c007836 */ /* 0x000fe20000000000 */
[----:B------:R-:W-:Y:S02]  /*4080*/  @P0 LOP3.LUT R8, R9, 0xffff, RZ, 0xc0, !PT ;  /* 0x0000ffff09080812 */ /* 0x000fe400078ec0ff */
[----:B------:R-:W-:Y:S02]  /*4090*/  @P0 R2UR UR6, R6 ;  /* 0x00000000060602ca */ /* 0x000fe400000e0000 */
[----:B------:R-:W-:Y:S02]  /*40a0*/  PRMT R0, RZ, 0x654, R0 ;  /* 0x00000654ff007816 */ /* 0x000fe40000000000 */
[----:B------:R-:W-:Y:S02]  /*40b0*/  @P0 R2UR UR5, R8 ;  /* 0x00000000080502ca */ /* 0x000fe400000e0000 */
[----:B------:R1:W-:Y:S03]  /*40c0*/  SYNCS.ARRIVE.TRANS64.RED.A1T0 RZ, [R0+URZ], RZ ;  /* 0x000000ff00ff79a7 */ /* 0x0003e600081004ff */
[----:B------:R-:W-:Y:S04]  /*40d0*/  @UP1 UMOV UR25, UR4 ;  /* 0x0000000400191c82 */ /* 0x000fe80008000000 */
[----:B------:R-:W-:Y:S04]  /*40e0*/  @UP1 UMOV UR14, UR6 ;  /* 0x00000006000e1c82 */ /* 0x000fe80008000000 */
[----:B------:R-:W-:Y:S01]  /*40f0*/  @UP1 UMOV UR13, UR5 ;  /* 0x00000005000d1c82 */ /* 0x000fe20008000000 */
[----:B------:R-:W-:Y:S05]  /*4100*/  BRA.U !UP0, `(.L_x_76) ;  /* 0x0000000108a47547 */ /* 0x000fea000b800000 */
[----:B------:R-:W-:Y:S02]  /*4110*/  UIMAD.WIDE.U32 UR8, UR13, UR35, URZ ;  /* 0x000000230d0872a5 */ /* 0x000fe4000f8e00ff */
[----:B------:R-:W-:Y:S02]  /*4120*/  UIMAD.WIDE.U32 UR10, UR14, UR32, URZ ;  /* 0x000000200e0a72a5 */ /* 0x000fe4000f8e00ff */
[----:B------:R-:W-:Y:S02]  /*4130*/  USEL UR4, UR27, UR29, !UP5 ;  /* 0x0000001d1b047287 */ /* 0x000fe4000e800000 */
[----:B------:R-:W-:Y:S02]  /*4140*/  USEL UR7, UR28, UR31, !UP6 ;  /* 0x0000001f1c077287 */ /* 0x000fe4000f000000 */
[----:B------:R-:W-:Y:S02]  /*4150*/  UIMAD.WIDE.U32 UR18, UR4, UR16, URZ ;  /* 0x00000010041272a5 */ /* 0x000fe4000f8e00ff */
[----:B------:R-:W-:Y:S01]  /*4160*/  UIMAD.WIDE.U32 UR20, UR7, UR16, URZ ;  /* 0x00000010071472a5 */ /* 0x000fe2000f8e00ff */
[----:B------:R-:W-:Y:S02]  /*4170*/  UMOV UR5, UR9 ;  /* 0x0000000900057c82 */ /* 0x000fe40008000000 */
[----:B------:R-:W-:Y:S03]  /*4180*/  USHF.R.U32.HI UR6, URZ, UR38, UR5 ;  /* 0x00000026ff067299 */ /* 0x000fe60008011605 */
[----:B------:R-:W-:Y:S01]  /*4190*/  UMOV UR5, UR11 ;  /* 0x0000000b00057c82 */ /* 0x000fe20008000000 */
[----:B------:R-:W-:Y:S02]  /*41a0*/  USEL UR6, UR13, UR6, !UP5 ;  /* 0x000000060d067287 */ /* 0x000fe4000e800000 */
[----:B------:R-:W-:Y:S02]  /*41b0*/  USHF.R.U32.HI UR8, URZ, UR33, UR5 ;  /* 0x00000021ff087299 */ /* 0x000fe40008011605 */
[----:B------:R-:W-:Y:S01]  /*41c0*/  UIMAD.WIDE.U32 UR10, UR6, UR16, URZ ;  /* 0x00000010060a72a5 */ /* 0x000fe2000f8e00ff */
[----:B------:R-:W-:Y:S02]  /*41d0*/  UMOV UR5, UR19 ;  /* 0x0000001300057c82 */ /* 0x000fe40008000000 */
[----:B------:R-:W-:Y:S03]  /*41e0*/  @UP4 USHF.R.U32.HI UR4, URZ, UR17, UR5 ;  /* 0x00000011ff044299 */ /* 0x000fe60008011605 */
[----:B------:R-:W-:Y:S01]  /*41f0*/  UMOV UR5, UR21 ;  /* 0x0000001500057c82 */ /* 0x000fe20008000000 */
[----:B------:R-:W-:Y:S02]  /*4200*/  UIMAD UR4, UR40, UR4, URZ ;  /* 0x00000004280472a4 */ /* 0x000fe4000f8e02ff */
[----:B------:R-:W-:Y:S02]  /*4210*/  @UP4 USHF.R.U32.HI UR7, URZ, UR17, UR5 ;  /* 0x00000011ff074299 */ /* 0x000fe40008011605 */
[----:B------:R-:W-:Y:S02]  /*4220*/  USEL UR5, UR14, UR8, !UP6 ;  /* 0x000000080e057287 */ /* 0x000fe4000f000000 */
[----:B------:R-:W-:Y:S02]  /*4230*/  UIMAD UR8, UR40, UR7, URZ ;  /* 0x00000007280872a4 */ /* 0x000fe4000f8e02ff */
[----:B------:R-:W-:Y:S03]  /*4240*/  UISETP.GE.AND UP0, UPT, UR6, UR4, UPT ;  /* 0x000000040600728c */ /* 0x000fe6000bf06270 */
[----:B------:R-:W-:Y:S01]  /*4250*/  UMOV UR4, UR11 ;  /* 0x0000000b00047c82 */ /* 0x000fe20008000000 */
[----:B------:R-:W-:Y:S02]  /*4260*/  UISETP.GE.OR UP0, UPT, UR5, UR8, UP0 ;  /* 0x000000080500728c */ /* 0x000fe40008706670 */
[----:B------:R-:W-:Y:S02]  /*4270*/  USHF.R.U32.HI UR4, URZ, UR17, UR4 ;  /* 0x00000011ff047299 */ /* 0x000fe40008011604 */
[----:B------:R-:W-:Y:S02]  /*4280*/  UIMAD.WIDE.U32 UR8, UR5, UR16, URZ ;  /* 0x00000010050872a5 */ /* 0x000fe4000f8e00ff */
[----:B------:R-:W-:Y:S04]  /*4290*/  USEL UR10, UR6, UR4, !UP4 ;  /* 0x00000004060a7287 */ /* 0x000fe8000e000000 */
[----:B------:R-:W-:Y:S01]  /*42a0*/  UIADD3 UR11, UPT, UPT, -UR10, URZ, URZ ;  /* 0x000000ff0a0b7290 */ /* 0x000fe2000fffe1ff */
[----:B------:R-:W-:Y:S02]  /*42b0*/  @!UP0 UMOV UR4, UR9 ;  /* 0x0000000900048c82 */ /* 0x000fe40008000000 */
[----:B------:R-:W-:Y:S02]  /*42c0*/  @!UP0 USHF.R.U32.HI UR4, URZ, UR17, UR4 ;  /* 0x00000011ff048299 */ /* 0x000fe40008011604 */
[----:B------:R-:W-:Y:S02]  /*42d0*/  UIMAD UR8, UR40, UR11, UR6 ;  /* 0x0000000b280872a4 */ /* 0x000fe4000f8e0206 */
[----:B------:R-:W-:Y:S04]  /*42e0*/  @!UP0 USEL UR4, UR5, UR4, !UP4 ;  /* 0x0000000405048287 */ /* 0x000fe8000e000000 */
[----:B------:R-:W-:Y:S02]  /*42f0*/  @!UP0 UIMAD UR8, UR7, UR8, UR4 ;  /* 0x00000008070882a4 */ /* 0x000fe4000f8e0204 */
[----:B------:R-:W-:Y:S02]  /*4300*/  @!UP0 UIADD3 UR9, UPT, UPT, UR10, -UR4, URZ ;  /* 0x800000040a098290 */ /* 0x000fe4000fffe0ff */
[----:B------:R-:W-:Y:S02]  /*4310*/  UIADD3 UR4, UPT, UPT, -UR5, URZ, URZ ;  /* 0x000000ff05047290 */ /* 0x000fe4000fffe1ff */
[----:B------:R-:W-:Y:S02]  /*4320*/  UIADD3 UR7, UPT, UPT, -UR6, URZ, URZ ;  /* 0x000000ff06077290 */ /* 0x000fe4000fffe1ff */
[----:B------:R-:W-:Y:S02]  /*4330*/  @!UP0 UIMAD UR6, UR9, UR40, UR5 ;  /* 0x00000028090682a4 */ /* 0x000fe4000f8e0205 */
[----:B------:R-:W-:Y:S02]  /*4340*/  UIMAD UR14, UR15, UR4, UR14 ;  /* 0x000000040f0e72a4 */ /* 0x000fe4000f8e020e */
[----:B------:R-:W-:Y:S01]  /*4350*/  UIMAD UR13, UR34, UR7, UR13 ;  /* 0x00000007220d72a4 */ /* 0x000fe2000f8e020d */
[----:B------:R-:W-:Y:S02]  /*4360*/  @!UP0 UMOV UR5, UR8 ;  /* 0x0000000800058c82 */ /* 0x000fe40008000000 */
[----:B------:R-:W-:Y:S02]  /*4370*/  UIMAD UR14, UR5, UR15, UR14 ;  /* 0x0000000f050e72a4 */ /* 0x000fe4000f8e020e */
[----:B------:R-:W-:Y:S11]  /*4380*/  UIMAD UR13, UR6, UR34, UR13 ;  /* 0x00000022060d72a4 */ /* 0x000ff6000f8e020d */
[----:B------:R-:W-:Y:S01]  /*4390*/  @!UPT UIADD3 URZ, UPT, UPT, URZ, URZ, URZ ;  /* 0x000000fffffff290 */ /* 0x000fe2000fffe0ff */
.L_x_76:
[----:B------:R-:W2:Y:S01]  /*43a0*/  @!UP2 LDCU.128 UR20, c[0x0][0xb10] ;  /* 0x00016200ff14a7ac */ /* 0x000ea20008000c00 */
[C---:B------:R-:W-:Y:S02]  /*43b0*/  ISETP.NE.U32.AND P1, PT, R4.reuse, RZ, PT ;  /* 0x000000ff0400720c */ /* 0x040fe40003f25070 */
[----:B------:R-:W-:Y:S02]  /*43c0*/  ISETP.NE.U32.AND P0, PT, R4, RZ, PT ;  /* 0x000000ff0400720c */ /* 0x000fe40003f05070 */
[C---:B------:R-:W-:Y:S02]  /*43d0*/  ISETP.NE.AND.EX P1, PT, R5.reuse, RZ, PT, P1 ;  /* 0x000000ff0500720c */ /* 0x040fe40003f25310 */
[----:B------:R-:W-:Y:S01]  /*43e0*/  ISETP.NE.AND.EX P0, PT, R5, RZ, PT, P0 ;  /* 0x000000ff0500720c */ /* 0x000fe20003f05300 */
[----:B------:R-:W3:Y:S01]  /*43f0*/  @!UP2 LDCU UR5, c[0x0][0xb0c] ;  /* 0x00016180ff05a7ac */ /* 0x000ee20008000800 */
[----:B------:R-:W-:Y:S02]  /*4400*/  USHF.L.U32 UR11, UR26, 0x6, URZ ;  /* 0x000000061a0b7899 */ /* 0x000fe400080006ff */
[----:B------:R-:W-:Y:S02]  /*4410*/  USHF.L.U32 UR10, UR30, 0x6, URZ ;  /* 0x000000061e0a7899 */ /* 0x000fe400080006ff */
[----:B--2---:R-:W-:Y:S07]  /*4420*/  UIMAD.WIDE.U32 UR6, UR14, UR20, URZ ;  /* 0x000000140e0672a5 */ /* 0x004fee000f8e00ff */
[----:B------:R-:W-:Y:S01]  /*4430*/  @!UP2 UMOV UR4, UR7 ;  /* 0x000000070004ac82 */ /* 0x000fe20008000000 */
[----:B---3--:R-:W-:Y:S02]  /*4440*/  @!UP2 UISETP.NE.AND UP0, UPT, UR5, 0x1, UPT ;  /* 0x000000010500a88c */ /* 0x008fe4000bf05270 */
[----:B------:R-:W-:Y:S02]  /*4450*/  @!UP2 USHF.R.U32.HI UR4, URZ, UR21, UR4 ;  /* 0x00000015ff04a299 */ /* 0x000fe40008011604 */
[----:B------:R-:W-:Y:S02]  /*4460*/  UIMAD.WIDE.U32 UR6, UR13, UR23, URZ ;  /* 0x000000170d0672a5 */ /* 0x000fe4000f8e00ff */
[----:B------:R-:W-:Y:S02]  /*4470*/  @!UP2 USEL UR8, UR14, UR4, !UP0 ;  /* 0x000000040e08a287 */ /* 0x000fe4000c000000 */
[----:B------:R-:W-:Y:S03]  /*4480*/  @!UP2 UISETP.NE.AND UP0, UPT, UR22, 0x1, UPT ;  /* 0x000000011600a88c */ /* 0x000fe6000bf05270 */
[----:B------:R-:W-:Y:S02]  /*4490*/  @!UP2 UMOV UR6, UR7 ;  /* 0x000000070006ac82 */ /* 0x000fe40008000000 */
[----:B------:R-:W2:Y:S02]  /*44a0*/  @!UP2 LDCU UR4, c[0x0][0xb20] ;  /* 0x00016400ff04a7ac */ /* 0x000ea40008000800 */
[----:B--2---:R-:W-:Y:S04]  /*44b0*/  @!UP2 USHF.R.U32.HI UR6, URZ, UR4, UR6 ;  /* 0x00000004ff06a299 */ /* 0x004fe80008011606 */
[----:B------:R-:W-:Y:S04]  /*44c0*/  @!UP2 USEL UR6, UR13, UR6, !UP0 ;  /* 0x000000060d06a287 */ /* 0x000fe8000c000000 */
[----:B------:R-:W-:Y:S02]  /*44d0*/  @!UP2 UIADD3 UR4, UPT, UPT, -UR8, UR6, URZ ;  /* 0x000000060804a290 */ /* 0x000fe4000fffe1ff */
[----:B------:R-:W-:Y:S02]  /*44e0*/  @!UP2 UIADD3 UR6, UPT, UPT, UR8, -UR6, URZ ;  /* 0x800000060806a290 */ /* 0x000fe4000fffe0ff */
[----:B------:R-:W-:Y:S02]  /*44f0*/  @!UP2 UIMAD UR14, UR4, UR5, UR14 ;  /* 0x00000005040ea2a4 */ /* 0x000fe4000f8e020e */
[----:B------:R-:W-:Y:S01]  /*4500*/  @!UP2 UIMAD UR13, UR6, UR22, UR13 ;  /* 0x00000016060da2a4 */ /* 0x000fe2000f8e020d */
[----:B------:R-:W-:Y:S11]  /*4510*/  BRA.U UP3, `(.L_x_77) ;  /* 0x0000000103107547 */ /* 0x000ff6000b800000 */
[----:B------:R-:W-:Y:S04]  /*4520*/  MOV R6, UR37 ;  /* 0x0000002500067c02 */ /* 0x000fe80008000f00 */
[----:B------:R-:W-:Y:S04]  /*4530*/  SHF.L.U32 R6, R6, 0x1f, RZ ;  /* 0x0000001f06067819 */ /* 0x000fe800000006ff */
[----:B------:R-:W2:Y:S02]  /*4540*/  SYNCS.PHASECHK.TRANS64.TRYWAIT P2, [UR24+0x78], R6 ;  /* 0x00007806ff0075a7 */ /* 0x000ea40008041118 */
[----:B--2---:R-:W-:Y:S05]  /*4550*/  @!P2 BRA `(.L_x_78) ;  /* 0x000000340064a947 */ /* 0x004fea0003800000 */
.L_x_77:
[----:B------:R-:W-:Y:S05]  /*4560*/  @!P1 BRA `(.L_x_79) ;  /* 0x0000000000309947 */ /* 0x000fea0003800000 */
[----:B----4-:R-:W-:Y:S01]  /*4570*/  ISETP.NE.U32.AND P1, PT, R2, RZ, PT ;  /* 0x000000ff0200720c */ /* 0x010fe20003f25070 */
[----:B------:R-:W2:Y:S01]  /*4580*/  LDCU.64 UR4, c[0x0][0x358] ;  /* 0x00006b00ff0477ac */ /* 0x000ea20008000a00 */
[----:B------:R-:W-:Y:S02]  /*4590*/  IMAD.MOV.U32 R45, RZ, RZ, 0x1 ;  /* 0x00000001ff2d7424 */ /* 0x000fe400078e00ff */
[----:B------:R-:W-:Y:S11]  /*45a0*/  ISETP.NE.AND.EX P1, PT, R3, RZ, PT, P1 ;  /* 0x000000ff0300720c */ /* 0x000ff60003f25310 */
[----:B------:R-:W-:Y:S02]  /*45b0*/  @!UPT UIADD3 URZ, UPT, UPT, URZ, URZ, URZ ;  /* 0x000000fffffff290 */ /* 0x000fe4000fffe0ff */
[----:B------:R-:W3:Y:S01]  /*45c0*/  @P1 LDC.64 R8, c[0x0][0x888] ;  /* 0x00022200ff081b82 */ /* 0x000ee20000000a00 */
[----:B-1----:R-:W-:Y:S04]  /*45d0*/  @P1 IMAD R0, R4, UR36, RZ ;  /* 0x0000002404001c24 */ /* 0x002fe8000f8e02ff */
[----:B---3--:R-:W-:Y:S04]  /*45e0*/  @P1 IMAD.WIDE R8, R0, 0x4, R8 ;  /* 0x0000000400081825 */ /* 0x008fe800078e0208 */
[----:B------:R-:W-:Y:S01]  /*45f0*/  HFMA2 R0, -RZ, RZ, 0, 5.9604644775390625e-08 ;  /* 0x00000001ff007431 */ /* 0x000fe200000001ff */
[----:B--2--5:R2:W5:Y:S04]  /*4600*/  @P1 LDG.E R26, desc[UR4][R8.64] ;  /* 0x00000004081a1981 */ /* 0x024568000c1e1900 */
[----:B------:R-:W-:Y:S01]  /*4610*/  @!P1 PRMT R45, R0, 0x7610, R45 ;  /* 0x00007610002d9816 */ /* 0x000fe2000000002d */
[----:B--2---:R-:W3:Y:S06]  /*4620*/  @!P1 LDC R26, c[0x0][0x880] ;  /* 0x00022000ff1a9b82 */ /* 0x004eec0000000800 */
.L_x_79:
[----:B---3-5:R-:W-:Y:S01]  /*4630*/  @!P0 FSETP.EQ.AND P1, PT, R26, RZ, PT ;  /* 0x000000ff1a00820b */ /* 0x028fe20003f22000 */
[----:B------:R-:W-:Y:S01]  /*4640*/  @!UPT UIADD3 URZ, UPT, UPT, URZ, URZ, URZ ;  /* 0x000000fffffff290 */ /* 0x000fe2000fffe0ff */
[----:B------:R-:W-:Y:S11]  /*4650*/  @!P0 BRA `(.L_x_80) ;  /* 0x0000000000188947 */ /* 0x000ff60003800000 */
[----:B------:R-:W-:Y:S02]  /*4660*/  LOP3.LUT P0, RZ, R45, 0xff, RZ, 0xc0, !PT ;  /* 0x000000ff2dff7812 */ /* 0x000fe4000780c0ff */
[----:B----4-:R-:W-:Y:S04]  /*4670*/  ISETP.NE.U32.AND P1, PT, R2, RZ, PT ;  /* 0x000000ff0200720c */ /* 0x010fe80003f25070 */
[----:B------:R-:W-:Y:S04]  /*4680*/  ISETP.NE.AND.EX P1, PT, R3, RZ, PT, P1 ;  /* 0x000000ff0300720c */ /* 0x000fe80003f25310 */
[----:B------:R-:W-:Y:S03]  /*4690*/  PLOP3.LUT P1, PT, P1, PT, PT, 0x8, 0x80 ;  /* 0x000000000080781c */ /* 0x000fe60000f2e170 */
[----:B------:R-:W-:Y:S11]  /*46a0*/  @P0 FSETP.EQ.AND P1, PT, R26, RZ, PT ;  /* 0x000000ff1a00020b */ /* 0x000ff60003f22000 */
[----:B------:R-:W-:Y:S02]  /*46b0*/  @!UPT UIADD3 URZ, UPT, UPT, URZ, URZ, URZ ;  /* 0x000000fffffff290 */ /* 0x000fe4000fffe0ff */
.L_x_80:
[----:B------:R-:W-:Y:S01]  /*46c0*/  ULEA UR4, UR12, UR24, 0x3 ;  /* 0x000000180c047291 */ /* 0x000fe2000f8e18ff */
[----:B------:R-:W-:Y:S02]  /*46d0*/  SHF.L.U32 R9, R15, 0x1f, RZ ;  /* 0x0000001f0f097819 */ /* 0x000fe400000006ff */
[----:B------:R-:W-:Y:S04]  /*46e0*/  ELECT P0, URZ, PT ;  /* 0x0000000000ff782f */ /* 0x000fe80003800000 */
[----:B------:R-:W-:Y:S02]  /*46f0*/  PLOP3.LUT P1, PT, P1, P0, PT, 0xf2, 0x2f ;  /* 0x00000000002f781c */ /* 0x000fe40000f21e72 */
[----:B------:R-:W2:Y:S11]  /*4700*/  SYNCS.PHASECHK.TRANS64.TRYWAIT P2, [UR4+0x58], R9 ;  /* 0x00005809ff0075a7 */ /* 0x000eb60008041104 */
[----:B------:R-:W-:Y:S05]  /*4710*/  @!P1 IADD3 R8, P0, PT, R16, 0x580, RZ ;  /* 0x0000058010089810 */ /* 0x000fea0007f1e0ff */
[----:B-1----:R-:W-:Y:S01]  /*4720*/  @!P1 IMAD.X R6, RZ, RZ, R17, P0 ;  /* 0x000000ffff069224 */ /* 0x002fe200000e0611 */
[----:B--2---:R-:W-:Y:S07]  /*4730*/  @!P2 BRA `(.L_x_81) ;  /* 0x000000340004a947 */ /* 0x004fee0003800000 */
.L_x_152:
[----:B------:R-:W-:Y:S01]  /*4740*/  @!P1 R2UR UR7, R6 ;  /* 0x00000000060792ca */ /* 0x000fe200000e0000 */
[----:B------:R-:W-:Y:S01]  /*4750*/  UIADD3 UR5, UPT, UPT, UR12, 0x1, URZ ;  /* 0x000000010c057890 */ /* 0x000fe2000fffe0ff */
[----:B------:R-:W-:Y:S01]  /*4760*/  @!P1 R2UR UR6, R8 ;  /* 0x00000000080692ca */ /* 0x000fe200000e0000 */
[----:B------:R-:W-:Y:S01]  /*4770*/  UIADD3 UR9, UPT, UPT, UR4, 0x40, URZ ;  /* 0x0000004004097890 */ /* 0x000fe2000fffe0ff */
[----:B------:R-:W-:Y:S01]  /*4780*/  @!P1 IMAD.MOV.U32 R6, RZ, RZ, 0x1000 ;  /* 0x00001000ff069424 */ /* 0x000fe200078e00ff */
[----:B------:R-:W-:Y:S01]  /*4790*/  UISETP.NE.AND UP0, UPT, UR5, 0x3, UPT ;  /* 0x000000030500788c */ /* 0x000fe2000bf05270 */
[----:B------:R-:W-:Y:S01]  /*47a0*/  VIADD R14, R14, 0x1 ;  /* 0x000000010e0e7836 */ /* 0x000fe20000000000 */
[----:B------:R-:W-:Y:S01]  /*47b0*/  UMOV UR22, 0x0 ;  /* 0x0000000000167882 */ /* 0x000fe20000000000 */
[----:B------:R-:W-:Y:S01]  /*47c0*/  UMOV UR23, 0x10000000 ;  /* 0x1000000000177882 */ /* 0x000fe20000000000 */
[----:B------:R-:W-:Y:S04]  /*47d0*/  UPRMT UR20, UR54, 0x654, UR9 ;  /* 0x0000065436147896 */ /* 0x000fe80008000009 */
[----:B-1----:R-:W-:Y:S01]  /*47e0*/  IMAD.U32 R9, RZ, RZ, UR7 ;  /* 0x00000007ff097e24 */ /* 0x002fe2000f8e00ff */
[----:B------:R-:W-:Y:S01]  /*47f0*/  USEL UR7, URZ, 0x1, UP0 ;  /* 0x00000001ff077887 */ /* 0x000fe20008000000 */
[----:B------:R-:W-:Y:S01]  /*4800*/  IMAD.U32 R8, RZ, RZ, UR6 ;  /* 0x00000006ff087e24 */ /* 0x000fe2000f8e00ff */
[----:B------:R-:W-:Y:S02]  /*4810*/  USEL UR6, UR5, URZ, UP0 ;  /* 0x000000ff05067287 */ /* 0x000fe40008000000 */
[----:B------:R-:W-:Y:S01]  /*4820*/  VOTEU.ALL UP0, P1 ;  /* 0x0000000000ff7886 */ /* 0x000fe20000800000 */
[----:B------:R-:W-:Y:S02]  /*4830*/  @!P1 R2UR UR19, R9 ;  /* 0x00000000091392ca */ /* 0x000fe400000e0000 */
[----:B------:R-:W-:Y:S02]  /*4840*/  @!P1 R2UR UR18, R8 ;  /* 0x00000000081292ca */ /* 0x000fe400000e0000 */
[----:B------:R-:W-:Y:S01]  /*4850*/  @!UP0 ULEA UR5, UR12, UR24, 0xc ;  /* 0x000000180c058291 */ /* 0x000fe2000f8e60ff */
[----:B------:R-:W-:Y:S02]  /*4860*/  LOP3.LUT R15, R15, UR7, RZ, 0x3c, !PT ;  /* 0x000000070f0f7c12 */ /* 0x000fe4000f8e3cff */
[----:B------:R-:W-:Y:S01]  /*4870*/  UMOV UR12, UR36 ;  /* 0x00000024000c7c82 */ /* 0x000fe20008000000 */
[----:B------:R-:W-:Y:S01]  /*4880*/  @!UP0 UIADD3 UR8, UPT, UPT, UR5, 0x200, URZ ;  /* 0x0000020005088890 */ /* 0x000fe2000fffe0ff */
[----:B------:R-:W-:Y:S01]  /*4890*/  SHF.L.U32 R0, R15, 0x1f, RZ ;  /* 0x0000001f0f007819 */ /* 0x000fe200000006ff */
[----:B------:R-:W-:Y:S01]  /*48a0*/  VOTEU.ALL UP0, P1 ;  /* 0x0000000000ff7886 */ /* 0x000fe20000800000 */
[----:B------:R-:W-:Y:S06]  /*48b0*/  ULEA UR5, UR6, UR24, 0x3 ;  /* 0x0000001806057291 */ /* 0x000fec000f8e18ff */
[----:B------:R1:W-:Y:S01]  /*48c0*/  @!UP0 UTMALDG.3D [UR8], [UR18], desc[UR22] ;  /* 0x00001608120085b4 */ /* 0x0003e20008011000 */
[----:B------:R1:W-:Y:S01]  /*48d0*/  @!P1 SYNCS.ARRIVE.TRANS64.RED.A0TR RZ, [UR4+0x40], R6 ;  /* 0x00004006ffff99a7 */ /* 0x0003e20008300404 */
[----:B------:R-:W-:Y:S01]  /*48e0*/  SYNCS.ARRIVE.TRANS64.RED.A1T0 RZ, [UR20], RZ ;  /* 0x000000ffffff79a7 */ /* 0x000fe20008100414 */
[----:B------:R-:W2:Y:S02]  /*48f0*/  SYNCS.PHASECHK.TRANS64.TRYWAIT P0, [UR5+0x58], R0 ;  /* 0x00005800ff0075a7 */ /* 0x000ea40008001105 */
[----:B-12---:R-:W-:Y:S05]  /*4900*/  @!P0 BRA `(.L_x_82) ;  /* 0x0000003000a88947 */ /* 0x006fea0003800000 */
.L_x_154:
[----:B------:R-:W-:Y:S01]  /*4910*/  UIADD3 UR9, UPT, UPT, UR5, 0x40, URZ ;  /* 0x0000004005097890 */ /* 0x000fe2000fffe0ff */
[----:B-1----:R-:W-:Y:S01]  /*4920*/  @!P1 IADD3 R6, P0, PT, R16, 0x580, RZ ;  /* 0x0000058010069810 */ /* 0x002fe20007f1e0ff */
[----:B------:R-:W-:Y:S01]  /*4930*/  UPLOP3.LUT UP3, UPT, UPT, UPT, UPT, 0x80, 0x8 ;  /* 0x000000000008789c */ /* 0x000fe20003f6f070 */
[----:B------:R-:W-:Y:S01]  /*4940*/  R2UR UR23, R47 ;  /* 0x000000002f1772ca */ /* 0x000fe200000e0000 */
[----:B------:R-:W-:Y:S01]  /*4950*/  UMOV UR20, 0x0 ;  /* 0x0000000000147882 */ /* 0x000fe20000000000 */
[----:B------:R-:W-:Y:S01]  /*4960*/  @!P1 R2UR UR7, R6 ;  /* 0x00000000060792ca */ /* 0x000fe200000e0000 */
[----:B------:R-:W-:Y:S01]  /*4970*/  @!P1 IMAD.X R0, RZ, RZ, R17, P0 ;  /* 0x000000ffff009224 */ /* 0x000fe200000e0611 */
[----:B------:R-:W-:Y:S01]  /*4980*/  UMOV UR21, 0x10000000 ;  /* 0x1000000000157882 */ /* 0x000fe20000000000 */
[----:B------:R-:W-:Y:S01]  /*4990*/  UMOV UR12, UR36 ;  /* 0x00000024000c7c82 */ /* 0x000fe20008000000 */
[----:B------:R-:W-:Y:S01]  /*49a0*/  VOTEU.ALL UP0, P1 ;  /* 0x0000000000ff7886 */ /* 0x000fe20000800000 */
[----:B------:R-:W-:Y:S01]  /*49b0*/  R2UR UR22, R48 ;  /* 0x00000000301672ca */ /* 0x000fe200000e0000 */
[----:B------:R-:W-:Y:S01]  /*49c0*/  UMOV UR36, UR25 ;  /* 0x0000001900247c82 */ /* 0x000fe20008000000 */
[----:B------:R-:W-:Y:S02]  /*49d0*/  @!P1 R2UR UR4, R0 ;  /* 0x00000000000492ca */ /* 0x000fe400000e0000 */
[----:B------:R-:W-:Y:S01]  /*49e0*/  @!UP0 UIADD3 UR10, UPT, UPT, UR10, 0x20, URZ ;  /* 0x000000200a0a8890 */ /* 0x000fe2000fffe0ff */
[C---:B------:R-:W-:Y:S01]  /*49f0*/  ISETP.NE.AND P0, PT, R14.reuse, 0x2, PT ;  /* 0x000000020e00780c */ /* 0x040fe20003f05270 */
[----:B------:R-:W-:Y:S02]  /*4a00*/  UIADD3 UR30, UPT, UPT, UR13, UR23, URZ ;  /* 0x000000170d1e7290 */ /* 0x000fe4000fffe0ff */
[----:B------:R-:W-:Y:S01]  /*4a10*/  IMAD.U32 R8, RZ, RZ, UR7 ;  /* 0x00000007ff087e24 */ /* 0x000fe2000f8e00ff */
[----:B------:R-:W-:Y:S02]  /*4a20*/  SEL R0, RZ, 0x1, P0 ;  /* 0x00000001ff007807 */ /* 0x000fe40000000000 */
[----:B------:R-:W-:Y:S02]  /*4a30*/  SEL R14, R14, RZ, P0 ;  /* 0x000000ff0e0e7207 */ /* 0x000fe40000000000 */
[----:B------:R-:W-:Y:S01]  /*4a40*/  @!P1 R2UR UR18, R8 ;  /* 0x00000000081292ca */ /* 0x000fe200000e0000 */
[----:B------:R-:W-:Y:S01]  /*4a50*/  UIADD3 UR26, UPT, UPT, UR14, UR22, URZ ;  /* 0x000000160e1a7290 */ /* 0x000fe2000fffe0ff */
[----:B------:R-:W-:Y:S01]  /*4a60*/  IMAD.U32 R9, RZ, RZ, UR4 ;  /* 0x00000004ff097e24 */ /* 0x000fe2000f8e00ff */
[----:B------:R-:W-:Y:S01]  /*4a70*/  @!UP0 ULEA UR4, UR6, UR24, 0xc ;  /* 0x0000001806048291 */ /* 0x000fe2000f8e60ff */
[----:B------:R-:W-:Y:S03]  /*4a80*/  LOP3.LUT R13, R13, R0, RZ, 0x3c, !PT ;  /* 0x000000000d0d7212 */ /* 0x000fe600078e3cff */
[----:B------:R-:W-:Y:S01]  /*4a90*/  @!P1 R2UR UR19, R9 ;  /* 0x00000000091392ca */ /* 0x000fe200000e0000 */
[----:B------:R-:W-:Y:S01]  /*4aa0*/  @!UP0 UIADD3 UR8, UPT, UPT, UR4, 0x200, URZ ;  /* 0x0000020004088890 */ /* 0x000fe2000fffe0ff */
[----:B------:R-:W-:Y:S01]  /*4ab0*/  VOTEU.ALL UP0, P1 ;  /* 0x0000000000ff7886 */ /* 0x000fe20000800000 */
[----:B------:R-:W-:Y:S10]  /*4ac0*/  UPRMT UR4, UR54, 0x654, UR9 ;  /* 0x0000065436047896 */ /* 0x000ff40008000009 */
[----:B------:R1:W-:Y:S01]  /*4ad0*/  @!UP0 UTMALDG.3D [UR8], [UR18], desc[UR20] ;  /* 0x00001408120085b4 */ /* 0x0003e20008011000 */
[----:B------:R3:W-:Y:S01]  /*4ae0*/  @!P1 SYNCS.ARRIVE.TRANS64.RED.A0TR RZ, [UR5+0x40], R7 ;  /* 0x00004007ffff99a7 */ /* 0x0007e20008300405 */
[----:B------:R-:W-:Y:S01]  /*4af0*/  SYNCS.ARRIVE.TRANS64.RED.A1T0 RZ, [UR4], RZ ;  /* 0x000000ffffff79a7 */ /* 0x000fe20008100404 */
[----:B------:R-:W-:Y:S04]  /*4b00*/  UIADD3 UR4, UPT, UPT, UR6, 0x1, URZ ;  /* 0x0000000106047890 */ /* 0x000fe8000fffe0ff */
[----:B------:R-:W-:Y:S04]  /*4b10*/  UISETP.NE.AND UP0, UPT, UR4, 0x3, UPT ;  /* 0x000000030400788c */ /* 0x000fe8000bf05270 */
[----:B------:R-:W-:Y:S06]  /*4b20*/  USEL UR5, URZ, 0x1, UP0 ;  /* 0x00000001ff057887 */ /* 0x000fec0008000000 */
[----:B------:R-:W-:Y:S01]  /*4b30*/  LOP3.LUT R15, R15, UR5, RZ, 0x3c, !PT ;  /* 0x000000050f0f7c12 */ /* 0x000fe2000f8e3cff */
[----:B-1----:R-:W-:Y:S01]  /*4b40*/  USEL UR12, UR4, URZ, UP0 ;  /* 0x000000ff040c7287 */ /* 0x002fe20008000000 */
[----:B------:R-:W-:Y:S11]  /*4b50*/  BRA.U UP1, `(.L_x_83) ;  /* 0xfffffff101f07547 */ /* 0x000ff6000b83ffff */
[----:B------:R-:W-:Y:S01]  /*4b60*/  UIADD3 UR24, UPT, UPT, UR24, 0x58, URZ ;  /* 0x0000005818187890 */ /* 0x000fe2000fffe0ff */
[----:B----4-:R-:W-:-:S03]  /*4b70*/  SHF.L.U32 R2, R15, 0x1f, RZ ;  /* 0x0000001f0f027819 */ /* 0x010fc600000006ff */
[----:B------:R-:W-:-:S09]  /*4b80*/  ULEA UR4, UR12, UR24, 0x3 ;  /* 0x000000180c047291 */ /* 0x000fd2000f8e18ff */
[----:B------:R-:W1:Y:S02]  /*4b90*/  SYNCS.PHASECHK.TRANS64.TRYWAIT P0, [UR4], R2 ;  /* 0x00000002ff0075a7 */ /* 0x000e640008001104 */
[----:B-1----:R-:W-:Y:S05]  /*4ba0*/  @!P0 BRA `(.L_x_84) ;  /* 0x0000003000188947 */ /* 0x002fea0003800000 */
.L_x_156:
        /* <DEDUP_REMOVED lines=9> */
.L_x_158:
[----:B------:R-:W-:-:S04]  /*4c40*/  UIADD3 UR4, UPT, UPT, UR4, 0x1, URZ ;  /* 0x0000000104047890 */ /* 0x000fc8000fffe0ff */
[----:B------:R-:W-:-:S04]  /*4c50*/  UISETP.NE.AND UP0, UPT, UR4, 0x3, UPT ;  /* 0x000000030400788c */ /* 0x000fc8000bf05270 */
[----:B------:R-:W-:Y:S02]  /*4c60*/  USEL UR5, URZ, 0x1, UP0 ;  /* 0x00000001ff057887 */ /* 0x000fe40008000000 */
[----:B------:R-:W-:-:S04]  /*4c70*/  USEL UR4, UR4, URZ, UP0 ;  /* 0x000000ff04047287 */ /* 0x000fc80008000000 */
[----:B------:R-:W-:Y:S01]  /*4c80*/  ULEA UR4, UR4, UR24, 0x3 ;  /* 0x0000001804047291 */ /* 0x000fe2000f8e18ff */
[----:B-1----:R-:W-:-:S04]  /*4c90*/  LOP3.LUT R2, R15, UR5, RZ, 0x3c, !PT ;  /* 0x000000050f027c12 */ /* 0x002fc8000f8e3cff */
[----:B------:R-:W-:Y:S01]  /*4ca0*/  SHF.L.U32 R2, R2, 0x1f, RZ ;  /* 0x0000001f02027819 */ /* 0x000fe200000006ff */
[----:B------:R-:W-:-:S07]  /*4cb0*/  IMAD.U32 R0, RZ, RZ, UR4 ;  /* 0x00000004ff007e24 */ /* 0x000fce000f8e00ff */
.L_x_86:
[----:B-1----:R1:W2:Y:S02]  /*4cc0*/  SYNCS.PHASECHK.TRANS64.TRYWAIT P0, [R0+URZ], R2 ;  /* 0x00000002000075a7 */ /* 0x0022a400080011ff */
[----:B--2---:R-:W-:Y:S05]  /*4cd0*/  @!P0 NANOSLEEP.SYNCS 0x989680 ;  /* 0x009896800000895d */ /* 0x004fea0003900000 */
[----:B------:R-:W2:Y:S02]  /*4ce0*/  @!P0 SYNCS.PHASECHK.TRANS64 P0, [R0+URZ], R2 ;  /* 0x00000002000085a7 */ /* 0x000ea400080010ff */
[----:B--2---:R-:W-:Y:S05]  /*4cf0*/  @P0 EXIT ;  /* 0x000000000000094d */ /* 0x004fea0003800000 */
[----:B------:R-:W-:Y:S05]  /*4d00*/  BRA `(.L_x_86) ;  /* 0xfffffffc00ec7947 */ /* 0x000fea000383ffff */
.L_x_74:
[----:B------:R-:W-:-:S06]  /*4d10*/  UISETP.GE.AND UP0, UPT, UR22, 0x4, UPT ;  /* 0x000000041600788c */ /* 0x000fcc000bf06270 */
[----:B------:R-:W-:-:S13]  /*4d20*/  PLOP3.LUT P0, PT, PT, PT, UP0, 0x80, 0x8 ;  /* 0x000000000008781c */ /* 0x000fda0003f0f008 */
[----:B------:R-:W-:Y:S05]  /*4d30*/  @!P0 EXIT ;  /* 0x000000000000894d */ /* 0x000fea0003800000 */
[----:B------:R-:W-:Y:S01]  /*4d40*/  BAR.SYNC.DEFER_BLOCKING 0x6, 0xa0 ;  /* 0x0182800000007b1d */ /* 0x000fe20000010000 */
[C---:B------:R-:W-:Y:S01]  /*4d50*/  IMAD.SHL.U32 R3, R55.reuse, 0x20, RZ ;  /* 0x0000002037037824 */ /* 0x040fe200078e00ff */
[----:B------:R-:W-:Y:S01]  /*4d60*/  SHF.R.U32.HI R4, RZ, 0x1, R55 ;  /* 0x00000001ff047819 */ /* 0x000fe20000011637 */
[C---:B------:R-:W-:Y:S01]  /*4d70*/  IMAD.SHL.U32 R2, R55.reuse, 0x10, RZ ;  /* 0x0000001037027824 */ /* 0x040fe200078e00ff */
[C---:B------:R-:W-:Y:S01]  /*4d80*/  LOP3.LUT P0, RZ, R55.reuse, 0x4, RZ, 0xc0, !PT ;  /* 0x0000000437ff7812 */ /* 0x040fe2000780c0ff */
[----:B------:R-:W-:Y:S01]  /*4d90*/  IMAD.U32 R23, R55, 0x10000, RZ ;  /* 0x0001000037177824 */ /* 0x000fe200078e00ff */
[----:B------:R-:W-:Y:S01]  /*4da0*/  UMOV UR44, 0x400 ;  /* 0x00000400002c7882 */ /* 0x000fe20000000000 */
[----:B------:R-:W1:Y:S01]  /*4db0*/  LDCU.64 UR4, c[0x0][0x890] ;  /* 0x00011200ff0477ac */ /* 0x000e620008000a00 */
[----:B------:R-:W2:Y:S01]  /*4dc0*/  LDC.64 R42, c[0x0][0x8b0] ;  /* 0x00022c00ff2a7b82 */ /* 0x000ea20000000a00 */
[----:B------:R-:W-:Y:S01]  /*4dd0*/  LOP3.LUT R5, R3, 0xc0, RZ, 0xc0, !PT ;  /* 0x000000c003057812 */ /* 0x000fe200078ec0ff */
[----:B------:R-:W-:Y:S01]  /*4de0*/  IMAD.SHL.U32 R44, R55, 0x4, RZ ;  /* 0x00000004372c7824 */ /* 0x000fe200078e00ff */
[----:B------:R-:W-:Y:S01]  /*4df0*/  ULEA UR44, UR54, UR44, 0x18 ;  /* 0x0000002c362c7291 */ /* 0x000fe2000f8ec0ff */
[----:B------:R-:W-:Y:S01]  /*4e00*/  LOP3.LUT R2, R2, 0x600, RZ, 0xc0, !PT ;  /* 0x0000060002027812 */ /* 0x000fe200078ec0ff */
[----:B------:R-:W-:Y:S01]  /*4e10*/  IMAD.MOV.U32 R54, RZ, RZ, 0x10 ;  /* 0x00000010ff367424 */ /* 0x000fe200078e00ff */
[----:B------:R-:W-:Y:S01]  /*4e20*/  LOP3.LUT R4, R5, 0x8, R4, 0xf8, !PT ;  /* 0x0000000805047812 */ /* 0x000fe200078ef804 */
[----:B------:R-:W-:Y:S01]  /*4e30*/  IMAD.MOV.U32 R22, RZ, RZ, RZ ;  /* 0x000000ffff167224 */ /* 0x000fe200078e00ff */
[----:B------:R-:W3:Y:S01]  /*4e40*/  LDC.64 R40, c[0x0][0x8a8] ;  /* 0x00022a00ff287b82 */ /* 0x000ee20000000a00 */
[----:B------:R-:W-:-:S02]  /*4e50*/  LOP3.LUT R2, R2, 0x20, R3, 0xf8, !PT ;  /* 0x0000002002027812 */ /* 0x000fc400078ef803 */
[----:B------:R-:W-:Y:S02]  /*4e60*/  CS2R R52, SRZ ;  /* 0x0000000000347805 */ /* 0x000fe4000001ff00 */
[----:B------:R-:W-:Y:S01]  /*4e70*/  LOP3.LUT R23, R23, 0x600000, RZ, 0xc0, !PT ;  /* 0x0060000017177812 */ /* 0x000fe200078ec0ff */
[----:B------:R-:W-:Y:S01]  /*4e80*/  IMAD.MOV.U32 R51, RZ, RZ, RZ ;  /* 0x000000ffff337224 */ /* 0x000fe200078e00ff */
[----:B------:R-:W-:Y:S01]  /*4e90*/  LOP3.LUT R44, R4, 0x18, R44, 0x78, !PT ;  /* 0x00000018042c7812 */ /* 0x000fe200078e782c */
[----:B------:R-:W4:Y:S01]  /*4ea0*/  LDCU UR63, c[0x0][0x370] ;  /* 0x00006e00ff3f77ac */ /* 0x000f220008000800 */
[----:B------:R-:W-:Y:S01]  /*4eb0*/  LOP3.LUT R2, R2, 0x100, R3, 0xf8, !PT ;  /* 0x0000010002027812 */ /* 0x000fe200078ef803 */
[----:B------:R-:W4:Y:S01]  /*4ec0*/  LDS R0, [UR44+0x130] ;  /* 0x0001302cff007984 */ /* 0x000f220008000800 */
[----:B-1----:R-:W-:Y:S01]  /*4ed0*/  IMAD.U32 R57, RZ, RZ, UR4 ;  /* 0x00000004ff397e24 */ /* 0x002fe2000f8e00ff */
[----:B------:R-:W-:Y:S01]  /*4ee0*/  UIADD3 UR4, UPT, UPT, UR44, 0x200, URZ ;  /* 0x000002002c047890 */ /* 0x000fe2000fffe0ff */
[----:B------:R-:W-:Y:S01]  /*4ef0*/  LOP3.LUT R44, R2, R44, RZ, 0xfc, !PT ;  /* 0x0000002c022c7212 */ /* 0x000fe200078efcff */
[----:B------:R-:W-:Y:S01]  /*4f00*/  IMAD.U32 R56, RZ, RZ, UR5 ;  /* 0x00000005ff387e24 */ /* 0x000fe2000f8e00ff */
[----:B------:R-:W-:Y:S01]  /*4f10*/  LOP3.LUT R55, R55, 0x60, RZ, 0xc0, !PT ;  /* 0x0000006037377812 */ /* 0x000fe200078ec0ff */
[----:B------:R-:W1:Y:S01]  /*4f20*/  LDCU UR41, c[0x0][0xb0c] ;  /* 0x00016180ff2977ac */ /* 0x000e620008000800 */
[----:B------:R-:W-:Y:S01]  /*4f30*/  SEL R54, R54, 0xfffffff0, !P0 ;  /* 0xfffffff036367807 */ /* 0x000fe20004000000 */
[----:B------:R-:W-:Y:S01]  /*4f40*/  IMAD.U32 R59, RZ, RZ, UR4 ;  /* 0x00000004ff3b7e24 */ /* 0x000fe2000f8e00ff */
[----:B------:R-:W1:Y:S01]  /*4f50*/  LDCU UR39, c[0x0][0xb30] ;  /* 0x00016600ff2777ac */ /* 0x000e620008000800 */
[----:B------:R-:W1:Y:S01]  /*4f60*/  LDCU.64 UR60, c[0x0][0x888] ;  /* 0x00011100ff3c77ac */ /* 0x000e620008000a00 */
[----:B------:R-:W1:Y:S01]  /*4f70*/  LDCU.64 UR42, c[0x0][0xb28] ;  /* 0x00016500ff2a77ac */ /* 0x000e620008000a00 */
[----:B------:R-:W1:Y:S01]  /*4f80*/  LDCU.128 UR56, c[0x0][0xb10] ;  /* 0x00016200ff3877ac */ /* 0x000e620008000c00 */
[----:B------:R-:W1:Y:S01]  /*4f90*/  LDCU UR62, c[0x0][0x374] ;  /* 0x00006e80ff3e77ac */ /* 0x000e620008000800 */
[----:B------:R-:W-:Y:S01]  /*4fa0*/  UMOV UR55, 0x1 ;  /* 0x0000000100377882 */ /* 0x000fe20000000000 */
[----:B------:R-:W-:Y:S01]  /*4fb0*/  UMOV UR46, URZ ;  /* 0x000000ff002e7c82 */ /* 0x000fe20008000000 */
[----:B------:R-:W-:Y:S01]  /*4fc0*/  UMOV UR53, URZ ;  /* 0x000000ff00357c82 */ /* 0x000fe20008000000 */
[----:B------:R-:W-:Y:S01]  /*4fd0*/  UMOV UR52, URZ ;  /* 0x000000ff00347c82 */ /* 0x000fe20008000000 */
[----:B-1234-:R-:W-:-:S07]  /*4fe0*/  IMAD.IADD R23, R0, 0x1, R23 ;  /* 0x0000000100177824 */ /* 0x01efce00078e0217 */
.L_x_117:
[C---:B------:R-:W-:Y:S02]  /*4ff0*/  LEA R0, R51.reuse, UR44, 0x3 ;  /* 0x0000002c33007c11 */ /* 0x040fe4000f8e18ff */
[----:B------:R-:W-:Y:S02]  /*5000*/  SHF.L.U32 R2, R52, 0x1f, RZ ;  /* 0x0000001f34027819 */ /* 0x000fe400000006ff */
[----:B-1----:R-:W-:Y:S02]  /*5010*/  LEA R4, R51, UR44, 0x4 ;  /* 0x0000002c33047c11 */ /* 0x002fe4000f8e20ff */
[----:B------:R-:W1:Y:S02]  /*5020*/  SYNCS.PHASECHK.TRANS64.TRYWAIT P0, [R0+URZ+0x80], R2 ;  /* 0x00008002000075a7 */ /* 0x000e6400080011ff */
[----:B-1----:R-:W-:Y:S05]  /*5030*/  @!P0 BRA `(.L_x_87) ;  /* 0x0000002c00248947 */ /* 0x002fea0003800000 */
.L_x_159:
[----:B------:R-:W-:Y:S01]  /*5040*/  R2UR UR7, R58 ;  /* 0x000000003a0772ca */ /* 0x000fe200000e0000 */
[----:B------:R-:W2:Y:S01]  /*5050*/  LDS.128 R4, [R4+0x110] ;  /* 0x0001100004047984 */ /* 0x000ea20000000c00 */
[----:B-1----:R-:W-:Y:S01]  /*5060*/  VIADD R0, R0, 0x90 ;  /* 0x0000009000007836 */ /* 0x002fe20000000000 */
[----:B------:R-:W-:Y:S04]  /*5070*/  UISETP.GE.AND UP0, UPT, UR40, 0x1, UPT ;  /* 0x000000012800788c */ /* 0x000fe8000bf06270 */
[----:B------:R-:W-:Y:S01]  /*5080*/  PRMT R0, RZ, 0x654, R0 ;  /* 0x00000654ff007816 */ /* 0x000fe20000000000 */
[----:B------:R-:W-:Y:S01]  /*5090*/  @!PT LDS RZ, [RZ] ;  /* 0x00000000fffff984 */ /* 0x000fe20000000800 */
[----:B------:R-:W-:Y:S01]  /*50a0*/  @!PT LDS RZ, [RZ] ;  /* 0x00000000fffff984 */ /* 0x000fe20000000800 */
[----:B------:R-:W-:Y:S01]  /*50b0*/  @!PT LDS RZ, [RZ] ;  /* 0x00000000fffff984 */ /* 0x000fe20000000800 */
[----:B------:R-:W-:Y:S01]  /*50c0*/  @!PT LDS RZ, [RZ] ;  /* 0x00000000fffff984 */ /* 0x000fe20000000800 */
[----:B------:R1:W-:Y:S06]  /*50d0*/  MEMBAR.ALL.CTA ;  /* 0x0000000000007992 */ /* 0x0003ec0000008000 */
[----:B-1----:R-:W1:Y:S02]  /*50e0*/  FENCE.VIEW.ASYNC.S ;  /* 0x00000000000073c6 */ /* 0x002e640000000000 */
[----:B-1----:R1:W-:Y:S01]  /*50f0*/  SYNCS.ARRIVE.TRANS64.RED.A1T0 RZ, [R0+URZ], RZ ;  /* 0x000000ff00ff79a7 */ /* 0x0023e200081004ff */
[----:B--2---:R-:W-:Y:S11]  /*5100*/  LOP3.LUT P0, RZ, R6, 0x1, RZ, 0xc0, !PT ;  /* 0x0000000106ff7812 */ /* 0x004ff6000780c0ff */
[----:B------:R-:W-:Y:S02]  /*5110*/  @!UPT UIADD3 URZ, UPT, UPT, URZ, URZ, URZ ;  /* 0x000000fffffff290 */ /* 0x000fe4000fffe0ff */
[----:B------:R-:W-:Y:S01]  /*5120*/  VOTEU.ANY UP1, P0 ;  /* 0x0000000000ff7886 */ /* 0x000fe20000020100 */
[----:B------:R-:W-:Y:S01]  /*5130*/  PLOP3.LUT P0, PT, PT, PT, UP1, 0x80, 0x8 ;  /* 0x000000000008781c */ /* 0x000fe20003f0f018 */
[----:B------:R-:W-:Y:S06]  /*5140*/  UP2UR UR4, UPR, URZ, 0x2 ;  /* 0x00000002ff047883 */ /* 0x000fec0008000000 */
[----:B------:R-:W-:Y:S06]  /*5150*/  IMAD.U32 R60, RZ, RZ, UR4 ;  /* 0x00000004ff3c7e24 */ /* 0x000fec000f8e00ff */
[----:B------:R-:W-:Y:S02]  /*5160*/  @P0 SHF.R.U32.HI R2, RZ, 0x10, R5 ;  /* 0x00000010ff020819 */ /* 0x000fe40000011605 */
[----:B------:R-:W-:Y:S02]  /*5170*/  @P0 MOV R3, R4 ;  /* 0x0000000400030202 */ /* 0x000fe40000000f00 */
[----:B------:R-:W-:Y:S02]  /*5180*/  @P0 R2UR UR4, R2 ;  /* 0x00000000020402ca */ /* 0x000fe400000e0000 */
[----:B------:R-:W-:Y:S02]  /*5190*/  @P0 LOP3.LUT R4, R5, 0xffff, RZ, 0xc0, !PT ;  /* 0x0000ffff05040812 */ /* 0x000fe400078ec0ff */
[----:B------:R-:W-:Y:S02]  /*51a0*/  @P0 R2UR UR6, R3 ;  /* 0x00000000030602ca */ /* 0x000fe400000e0000 */
[----:B------:R-:W-:Y:S07]  /*51b0*/  @P0 R2UR UR5, R4 ;  /* 0x00000000040502ca */ /* 0x000fee00000e0000 */
[----:B------:R-:W-:Y:S02]  /*51c0*/  @UP1 UMOV UR7, UR4 ;  /* 0x0000000400071c82 */ /* 0x000fe40008000000 */
[----:B------:R-:W-:Y:S02]  /*51d0*/  IMAD.U32 R58, RZ, RZ, UR7 ;  /* 0x00000007ff3a7e24 */ /* 0x000fe4000f8e00ff */
[----:B------:R-:W-:Y:S02]  /*51e0*/  @UP1 UMOV UR38, UR6 ;  /* 0x0000000600261c82 */ /* 0x000fe40008000000 */
[----:B------:R-:W-:Y:S01]  /*51f0*/  @UP1 UMOV UR37, UR5 ;  /* 0x0000000500251c82 */ /* 0x000fe20008000000 */
[----:B-1----:R-:W-:Y:S05]  /*5200*/  BRA.U !UP0, `(.L_x_88) ;  /* 0x0000000108cc7547 */ /* 0x002fea000b800000 */
[----:B------:R-:W1:Y:S01]  /*5210*/  LDCU UR12, c[0x0][0xb20] ;  /* 0x00016400ff0c77ac */ /* 0x000e620008000800 */
[----:B------:R-:W-:Y:S02]  /*5220*/  UIMAD.WIDE.U32 UR4, UR62, UR59, URZ ;  /* 0x0000003b3e0472a5 */ /* 0x000fe4000f8e00ff */
[----:B------:R-:W-:Y:S02]  /*5230*/  UIMAD.WIDE.U32 UR6, UR63, UR56, URZ ;  /* 0x000000383f0672a5 */ /* 0x000fe4000f8e00ff */
[----:B------:R-:W-:Y:S02]  /*5240*/  UISETP.NE.AND UP0, UPT, UR58, 0x1, UPT ;  /* 0x000000013a00788c */ /* 0x000fe4000bf05270 */
[----:B------:R-:W-:Y:S02]  /*5250*/  UIMAD.WIDE.U32 UR8, UR37, UR59, URZ ;  /* 0x0000003b250872a5 */ /* 0x000fe4000f8e00ff */
[----:B------:R-:W-:Y:S02]  /*5260*/  UIMAD.WIDE.U32 UR10, UR38, UR56, URZ ;  /* 0x00000038260a72a5 */ /* 0x000fe4000f8e00ff */
[----:B------:R-:W-:Y:S02]  /*5270*/  UISETP.NE.AND UP1, UPT, UR41, 0x1, UPT ;  /* 0x000000012900788c */ /* 0x000fe4000bf25270 */
[----:B------:R-:W-:Y:S01]  /*5280*/  UISETP.NE.AND UP2, UPT, UR40, 0x1, UPT ;  /* 0x000000012800788c */ /* 0x000fe2000bf45270 */
[----:B------:R-:W-:Y:S02]  /*5290*/  UMOV UR4, UR5 ;  /* 0x0000000500047c82 */ /* 0x000fe40008000000 */
[----:B-1----:R-:W-:Y:S03]  /*52a0*/  USHF.R.U32.HI UR5, URZ, UR12, UR4 ;  /* 0x0000000cff057299 */ /* 0x002fe60008011604 */
[----:B------:R-:W-:Y:S02]  /*52b0*/  UMOV UR4, UR7 ;  /* 0x0000000700047c82 */ /* 0x000fe40008000000 */
[----:B------:R-:W-:Y:S02]  /*52c0*/  USHF.R.U32.HI UR7, URZ, UR57, UR4 ;  /* 0x00000039ff077299 */ /* 0x000fe40008011604 */
[----:B------:R-:W-:Y:S02]  /*52d0*/  USEL UR4, UR62, UR5, !UP0 ;  /* 0x000000053e047287 */ /* 0x000fe4000c000000 */
[----:B------:R-:W-:Y:S01]  /*52e0*/  USEL UR7, UR63, UR7, !UP1 ;  /* 0x000000073f077287 */ /* 0x000fe2000c800000 */
[----:B------:R-:W-:Y:S01]  /*52f0*/  UMOV UR5, UR9 ;  /* 0x0000000900057c82 */ /* 0x000fe20008000000 */
[----:B------:R-:W-:Y:S02]  /*5300*/  UIMAD.WIDE.U32 UR8, UR4, UR42, URZ ;  /* 0x0000002a040872a5 */ /* 0x000fe4000f8e00ff */
[----:B------:R-:W-:Y:S03]  /*5310*/  USHF.R.U32.HI UR6, URZ, UR12, UR5 ;  /* 0x0000000cff067299 */ /* 0x000fe60008011605 */
[----:B------:R-:W-:Y:S01]  /*5320*/  UMOV UR5, UR11 ;  /* 0x0000000b00057c82 */ /* 0x000fe20008000000 */
[----:B------:R-:W-:Y:S02]  /*5330*/  UIMAD.WIDE.U32 UR10, UR7, UR42, URZ ;  /* 0x0000002a070a72a5 */ /* 0x000fe4000f8e00ff */
[----:B------:R-:W-:Y:S02]  /*5340*/  USHF.R.U32.HI UR12, URZ, UR57, UR5 ;  /* 0x00000039ff0c7299 */ /* 0x000fe40008011605 */
[----:B------:R-:W-:Y:S01]  /*5350*/  USEL UR6, UR37, UR6, !UP0 ;  /* 0x0000000625067287 */ /* 0x000fe2000c000000 */
[----:B------:R-:W-:Y:S02]  /*5360*/  UMOV UR5, UR9 ;  /* 0x0000000900057c82 */ /* 0x000fe40008000000 */
[----:B------:R-:W-:Y:S01]  /*5370*/  UMOV UR10, UR11 ;  /* 0x0000000b000a7c82 */ /* 0x000fe20008000000 */
[----:B------:R-:W-:Y:S02]  /*5380*/  @UP2 USHF.R.U32.HI UR4, URZ, UR43, UR5 ;  /* 0x0000002bff042299 */ /* 0x000fe40008011605 */
[----:B------:R-:W-:Y:S02]  /*5390*/  @UP2 USHF.R.U32.HI UR7, URZ, UR43, UR10 ;  /* 0x0000002bff072299 */ /* 0x000fe4000801160a */
[----:B------:R-:W-:Y:S02]  /*53a0*/  UIMAD UR4, UR40, UR4, URZ ;  /* 0x00000004280472a4 */ /* 0x000fe4000f8e02ff */
[----:B------:R-:W-:Y:S02]  /*53b0*/  UIMAD.WIDE.U32 UR10, UR6, UR42, URZ ;  /* 0x0000002a060a72a5 */ /* 0x000fe4000f8e00ff */
[----:B------:R-:W-:Y:S02]  /*53c0*/  USEL UR5, UR38, UR12, !UP1 ;  /* 0x0000000c26057287 */ /* 0x000fe4000c800000 */
[----:B------:R-:W-:Y:S02]  /*53d0*/  UIMAD UR8, UR40, UR7, URZ ;  /* 0x00000007280872a4 */ /* 0x000fe4000f8e02ff */
[----:B------:R-:W-:Y:S03]  /*53e0*/  UISETP.GE.AND UP0, UPT, UR6, UR4, UPT ;  /* 0x000000040600728c */ /* 0x000fe6000bf06270 */
[----:B------:R-:W-:Y:S01]  /*53f0*/  UMOV UR4, UR11 ;  /* 0x0000000b00047c82 */ /* 0x000fe20008000000 */
[----:B------:R-:W-:Y:S02]  /*5400*/  UISETP.GE.OR UP0, UPT, UR5, UR8, UP0 ;  /* 0x000000080500728c */ /* 0x000fe40008706670 */
[----:B------:R-:W-:Y:S02]  /*5410*/  USHF.R.U32.HI UR4, URZ, UR43, UR4 ;  /* 0x0000002bff047299 */ /* 0x000fe40008011604 */
[----:B------:R-:W-:Y:S02]  /*5420*/  UIMAD.WIDE.U32 UR8, UR5, UR42, URZ ;  /* 0x0000002a050872a5 */ /* 0x000fe4000f8e00ff */
[----:B------:R-:W-:Y:S02]  /*5430*/  USEL UR11, UR6, UR4, !UP2 ;  /* 0x00000004060b7287 */ /* 0x000fe4000d000000 */
[----:B------:R-:W-:Y:S02]  /*5440*/  UIADD3 UR8, UPT, UPT, -UR5, URZ, URZ ;  /* 0x000000ff05087290 */ /* 0x000fe4000fffe1ff */
[----:B------:R-:W-:Y:S01]  /*5450*/  UIADD3 UR10, UPT, UPT, -UR11, URZ, URZ ;  /* 0x000000ff0b0a7290 */ /* 0x000fe2000fffe1ff */
[----:B------:R-:W-:Y:S01]  /*5460*/  @!UP0 UMOV UR4, UR9 ;  /* 0x0000000900048c82 */ /* 0x000fe20008000000 */
[----:B------:R-:W-:Y:S02]  /*5470*/  UIADD3 UR9, UPT, UPT, -UR6, URZ, URZ ;  /* 0x000000ff06097290 */ /* 0x000fe4000fffe1ff */
[----:B------:R-:W-:Y:S02]  /*5480*/  @!UP0 USHF.R.U32.HI UR4, URZ, UR43, UR4 ;  /* 0x0000002bff048299 */ /* 0x000fe40008011604 */
[----:B------:R-:W-:Y:S02]  /*5490*/  UIMAD UR10, UR40, UR10, UR6 ;  /* 0x0000000a280a72a4 */ /* 0x000fe4000f8e0206 */
[----:B------:R-:W-:Y:S04]  /*54a0*/  @!UP0 USEL UR4, UR5, UR4, !UP2 ;  /* 0x0000000405048287 */ /* 0x000fe8000d000000 */
[----:B------:R-:W-:Y:S02]  /*54b0*/  @!UP0 UIMAD UR10, UR7, UR10, UR4 ;  /* 0x0000000a070a82a4 */ /* 0x000fe4000f8e0204 */
[----:B------:R-:W-:Y:S02]  /*54c0*/  @!UP0 UIADD3 UR11, UPT, UPT, UR11, -UR4, URZ ;  /* 0x800000040b0b8290 */ /* 0x000fe4000fffe0ff */
[----:B------:R-:W-:Y:S02]  /*54d0*/  UIMAD UR7, UR41, UR8, UR38 ;  /* 0x00000008290772a4 */ /* 0x000fe4000f8e0226 */
[----:B------:R-:W-:Y:S02]  /*54e0*/  @!UP0 UIMAD UR6, UR11, UR40, UR5 ;  /* 0x000000280b0682a4 */ /* 0x000fe4000f8e0205 */
[----:B------:R-:W-:Y:S01]  /*54f0*/  UIMAD UR4, UR58, UR9, UR37 ;  /* 0x000000093a0472a4 */ /* 0x000fe2000f8e0225 */
[----:B------:R-:W-:Y:S02]  /*5500*/  @!UP0 UMOV UR5, UR10 ;  /* 0x0000000a00058c82 */ /* 0x000fe40008000000 */
[----:B------:R-:W-:Y:S02]  /*5510*/  UIMAD UR38, UR5, UR41, UR7 ;  /* 0x00000029052672a4 */ /* 0x000fe4000f8e0207 */
[----:B------:R-:W-:Y:S11]  /*5520*/  UIMAD UR37, UR6, UR58, UR4 ;  /* 0x0000003a062572a4 */ /* 0x000ff6000f8e0204 */
[----:B------:R-:W-:Y:S01]  /*5530*/  @!UPT UIADD3 URZ, UPT, UPT, URZ, URZ, URZ ;  /* 0x000000fffffff290 */ /* 0x000fe2000fffe0ff */
.L_x_88:
[----:B------:R-:W-:Y:S01]  /*5540*/  UISETP.NE.AND UP0, UPT, UR39, 0x1, UPT ;  /* 0x000000012700788c */ /* 0x000fe2000bf05270 */
[----:B------:R-:W-:Y:S01]  /*5550*/  R2UR UR11, R59 ;  /* 0x000000003b0b72ca */ /* 0x000fe200000e0000 */
[----:B------:R-:W-:Y:S01]  /*5560*/  USHF.L.U32 UR50, UR26, 0x6, URZ ;  /* 0x000000061a327899 */ /* 0x000fe200080006ff */
[----:B------:R-:W-:Y:S01]  /*5570*/  IADD3 R51, PT, PT, R51, 0x1, RZ ;  /* 0x0000000133337810 */ /* 0x000fe20007ffe0ff */
[----:B------:R-:W-:Y:S07]  /*5580*/  USHF.L.U32 UR49, UR30, 0x6, URZ ;  /* 0x000000061e317899 */ /* 0x000fee00080006ff */
[----:B------:R-:W1:Y:S01]  /*5590*/  @!UP0 LDCU.128 UR12, c[0x0][0xb10] ;  /* 0x00016200ff0c87ac */ /* 0x000e620008000c00 */
[----:B------:R-:W2:Y:S01]  /*55a0*/  @!UP0 LDCU UR5, c[0x0][0xb0c] ;  /* 0x00016180ff0587ac */ /* 0x000ea20008000800 */
[----:B------:R-:W3:Y:S01]  /*55b0*/  @!UP0 LDCU UR10, c[0x0][0xb20] ;  /* 0x00016400ff0a87ac */ /* 0x000ee20008000800 */
[----:B-1----:R-:W-:Y:S02]  /*55c0*/  UIMAD.WIDE.U32 UR8, UR38, UR12, URZ ;  /* 0x0000000c260872a5 */ /* 0x002fe4000f8e00ff */
[----:B------:R-:W-:Y:S02]  /*55d0*/  UIMAD.WIDE.U32 UR6, UR37, UR15, URZ ;  /* 0x0000000f250672a5 */ /* 0x000fe4000f8e00ff */
[----:B------:R-:W-:Y:S03]  /*55e0*/  @!UP0 UISETP.NE.AND UP1, UPT, UR14, 0x1, UPT ;  /* 0x000000010e00888c */ /* 0x000fe6000bf25270 */
[----:B------:R-:W-:Y:S01]  /*55f0*/  @!UP0 UMOV UR4, UR9 ;  /* 0x0000000900048c82 */ /* 0x000fe20008000000 */
[----:B--2---:R-:W-:Y:S02]  /*5600*/  @!UP0 UISETP.NE.AND UP2, UPT, UR5, 0x1, UPT ;  /* 0x000000010500888c */ /* 0x004fe4000bf45270 */
[----:B------:R-:W-:Y:S01]  /*5610*/  @!UP0 USHF.R.U32.HI UR4, URZ, UR13, UR4 ;  /* 0x0000000dff048299 */ /* 0x000fe20008011604 */
[----:B------:R-:W-:Y:S02]  /*5620*/  @!UP0 UMOV UR6, UR7 ;  /* 0x0000000700068c82 */ /* 0x000fe40008000000 */
[----:B---3--:R-:W-:Y:S02]  /*5630*/  @!UP0 USHF.R.U32.HI UR6, URZ, UR10, UR6 ;  /* 0x0000000aff068299 */ /* 0x008fe40008011606 */
[----:B------:R-:W-:Y:S02]  /*5640*/  @!UP0 USEL UR7, UR38, UR4, !UP2 ;  /* 0x0000000426078287 */ /* 0x000fe4000d000000 */
[----:B------:R-:W-:Y:S04]  /*5650*/  @!UP0 USEL UR6, UR37, UR6, !UP1 ;  /* 0x0000000625068287 */ /* 0x000fe8000c800000 */
[----:B------:R-:W-:Y:S02]  /*5660*/  @!UP0 UIADD3 UR4, UPT, UPT, -UR7, UR6, URZ ;  /* 0x0000000607048290 */ /* 0x000fe4000fffe1ff */
[----:B------:R-:W-:Y:S02]  /*5670*/  @!UP0 UIADD3 UR6, UPT, UPT, UR7, -UR6, URZ ;  /* 0x8000000607068290 */ /* 0x000fe4000fffe0ff */
[----:B------:R-:W-:Y:S02]  /*5680*/  @!UP0 UIMAD UR38, UR4, UR5, UR38 ;  /* 0x00000005042682a4 */ /* 0x000fe4000f8e0226 */
[----:B------:R-:W-:Y:S02]  /*5690*/  @!UP0 UIMAD UR37, UR6, UR14, UR37 ;  /* 0x0000000e062582a4 */ /* 0x000fe4000f8e0225 */
[----:B------:R-:W-:Y:S09]  /*56a0*/  ULOP3.LUT UP0, URZ, UR11, 0x1b0, URZ, 0xc0, !UPT ;  /* 0x000001b00bff7892 */ /* 0x000ff2000f80c0ff */
[----:B------:R-:W-:Y:S05]  /*56b0*/  BRA.U !UP0, `(.L_x_89) ;  /* 0x00000001087c7547 */ /* 0x000fea000b800000 */
[----:B------:R-:W1:Y:S01]  /*56c0*/  LDCU.64 UR8, c[0x4][0x80] ;  /* 0x01001000ff0877ac */ /* 0x000e620008000a00 */
[----:B------:R-:W-:Y:S01]  /*56d0*/  MOV R2, 0x0 ;  /* 0x0000000000027802 */ /* 0x000fe20000000f00 */
[----:B------:R-:W-:Y:S02]  /*56e0*/  HFMA2 R12, -RZ, RZ, 0, 5.9604644775390625e-08 ;  /* 0x00000001ff0c7431 */ /* 0x000fe400000001ff */
[----:B------:R-:W-:Y:S01]  /*56f0*/  IMAD.MOV.U32 R8, RZ, RZ, 0x70 ;  /* 0x00000070ff087424 */ /* 0x000fe200078e00ff */
[----:B------:R2:W3:Y:S01]  /*5700*/  LDC.64 R14, c[0x4][R2] ;  /* 0x01000000020e7b82 */ /* 0x0004e20000000a00 */
[----:B------:R-:W4:Y:S01]  /*5710*/  LDCU.64 UR6, c[0x4][0x88] ;  /* 0x01001100ff0677ac */ /* 0x000f220008000a00 */
[----:B------:R-:W-:Y:S01]  /*5720*/  IMAD.MOV.U32 R13, RZ, RZ, RZ ;  /* 0x000000ffff0d7224 */ /* 0x000fe200078e00ff */
[----:B------:R-:W2:Y:S01]  /*5730*/  LDCU.64 UR4, c[0x4][0x8] ;  /* 0x01000100ff0477ac */ /* 0x000ea20008000a00 */
[----:B-1----:R-:W-:Y:S01]  /*5740*/  MOV R5, UR9 ;  /* 0x0000000900057c02 */ /* 0x002fe20008000f00 */
[----:B------:R-:W-:Y:S01]  /*5750*/  IMAD.U32 R4, RZ, RZ, UR8 ;  /* 0x00000008ff047e24 */ /* 0x000fe2000f8e00ff */
[----:B----4-:R-:W-:Y:S01]  /*5760*/  MOV R7, UR7 ;  /* 0x0000000700077c02 */ /* 0x010fe20008000f00 */
[----:B------:R-:W-:Y:S01]  /*5770*/  IMAD.U32 R6, RZ, RZ, UR6 ;  /* 0x00000006ff067e24 */ /* 0x000fe2000f8e00ff */
[----:B--2---:R-:W-:Y:S01]  /*5780*/  MOV R11, UR5 ;  /* 0x00000005000b7c02 */ /* 0x004fe20008000f00 */
[----:B------:R-:W-:Y:S02]  /*5790*/  IMAD.U32 R10, RZ, RZ, UR4 ;  /* 0x00000004ff0a7e24 */ /* 0x000fe4000f8e00ff */
[----:B------:R-:W-:Y:S07]  /*57a0*/  LEPC R20, `(.L_x_90) ;  /* 0x000000001014794e */ /* 0x000fee0000000000 */
[----:B---3-5:R-:W-:Y:S05]  /*57b0*/  CALL.ABS.NOINC R14 ;  /* 0x000000000e007343 */ /* 0x028fea0003c00000 */
.L_x_90:
[----:B------:R-:W1:Y:S01]  /*57c0*/  LDCU.64 UR8, c[0x4][0x80] ;  /* 0x01001000ff0877ac */ /* 0x000e620008000a00 */
[----:B------:R-:W2:Y:S01]  /*57d0*/  LDC.64 R2, c[0x4][R2] ;  /* 0x0100000002027b82 */ /* 0x000ea20000000a00 */
[----:B------:R-:W-:Y:S02]  /*57e0*/  HFMA2 R12, -RZ, RZ, 0, 5.9604644775390625e-08 ;  /* 0x00000001ff0c7431 */ /* 0x000fe400000001ff */
[----:B------:R-:W-:Y:S02]  /*57f0*/  IMAD.MOV.U32 R8, RZ, RZ, 0x70 ;  /* 0x00000070ff087424 */ /* 0x000fe400078e00ff */
[----:B------:R-:W-:Y:S01]  /*5800*/  IMAD.MOV.U32 R13, RZ, RZ, RZ ;  /* 0x000000ffff0d7224 */ /* 0x000fe200078e00ff */
[----:B------:R-:W3:Y:S01]  /*5810*/  LDCU.64 UR6, c[0x4][0x88] ;  /* 0x01001100ff0677ac */ /* 0x000ee20008000a00 */
[----:B------:R-:W4:Y:S01]  /*5820*/  LDCU.64 UR4, c[0x4][0x8] ;  /* 0x01000100ff0477ac */ /* 0x000f220008000a00 */
[----:B-1----:R-:W-:Y:S02]  /*5830*/  MOV R4, UR8 ;  /* 0x0000000800047c02 */ /* 0x002fe40008000f00 */
[----:B------:R-:W-:Y:S02]  /*5840*/  MOV R5, UR9 ;  /* 0x0000000900057c02 */ /* 0x000fe40008000f00 */
[----:B---3--:R-:W-:Y:S01]  /*5850*/  MOV R7, UR7 ;  /* 0x0000000700077c02 */ /* 0x008fe20008000f00 */
[----:B------:R-:W-:Y:S01]  /*5860*/  IMAD.U32 R6, RZ, RZ, UR6 ;  /* 0x00000006ff067e24 */ /* 0x000fe2000f8e00ff */
[----:B----4-:R-:W-:Y:S01]  /*5870*/  MOV R11, UR5 ;  /* 0x00000005000b7c02 */ /* 0x010fe20008000f00 */
[----:B------:R-:W-:Y:S02]  /*5880*/  IMAD.U32 R10, RZ, RZ, UR4 ;  /* 0x00000004ff0a7e24 */ /* 0x000fe4000f8e00ff */
[----:B------:R-:W-:Y:S07]  /*5890*/  LEPC R20, `(.L_x_89) ;  /* 0x000000001014794e */ /* 0x000fee0000000000 */
[----:B--2---:R-:W-:Y:S05]  /*58a0*/  CALL.ABS.NOINC R2 ;  /* 0x0000000002007343 */ /* 0x004fea0003c00000 */
.L_x_89:
[----:B------:R-:W-:Y:S02]  /*58b0*/  R2UR UR6, R49 ;  /* 0x00000000310672ca */ /* 0x000fe400000e0000 */
[----:B------:R-:W-:Y:S02]  /*58c0*/  R2UR UR5, R57 ;  /* 0x00000000390572ca */ /* 0x000fe400000e0000 */
[----:B------:R-:W-:Y:S02]  /*58d0*/  R2UR UR4, R56 ;  /* 0x00000000380472ca */ /* 0x000fe400000e0000 */
[----:B------:R-:W-:Y:S02]  /*58e0*/  ISETP.NE.U32.AND P4, PT, R42, RZ, PT ;  /* 0x000000ff2a00720c */ /* 0x000fe40003f85070 */
[----:B------:R-:W-:Y:S02]  /*58f0*/  ISETP.NE.U32.AND P2, PT, RZ, UR60, PT ;  /* 0x0000003cff007c0c */ /* 0x000fe4000bf45070 */
[----:B------:R-:W-:Y:S02]  /*5900*/  ISETP.NE.AND.EX P4, PT, R43, RZ, PT, P4 ;  /* 0x000000ff2b00720c */ /* 0x000fe40003f85340 */
[----:B------:R-:W-:Y:S01]  /*5910*/  ISETP.NE.AND.EX P2, PT, RZ, UR61, PT, P2 ;  /* 0x0000003dff007c0c */ /* 0x000fe2000bf45320 */
[----:B------:R-:W-:Y:S02]  /*5920*/  UISETP.NE.AND UP2, UPT, UR6, URZ, UPT ;  /* 0x000000ff0600728c */ /* 0x000fe4000bf45270 */
[----:B------:R-:W-:Y:S04]  /*5930*/  UISETP.NE.U32.AND UP0, UPT, UR5, URZ, UPT ;  /* 0x000000ff0500728c */ /* 0x000fe8000bf05070 */
[----:B------:R-:W-:Y:S01]  /*5940*/  UISETP.NE.AND.EX UP1, UPT, UR4, URZ, UPT, UP0 ;  /* 0x000000ff0400728c */ /* 0x000fe2000bf25300 */
[----:B------:R-:W-:Y:S01]  /*5950*/  PLOP3.LUT P1, PT, PT, PT, UP2, 0x80, 0x8 ;  /* 0x000000000008781c */ /* 0x000fe20003f2f028 */
[----:B------:R-:W-:Y:S03]  /*5960*/  UPLOP3.LUT UP0, UPT, UPT, UPT, UPT, 0x40, 0x4 ;  /* 0x000000000004789c */ /* 0x000fe60003f0e870 */
[----:B------:R-:W-:Y:S06]  /*5970*/  @UP2 UPLOP3.LUT UP0, UPT, UPT, UPT, UP1, 0x80, 0x8 ;  /* 0x000000000008289c */ /* 0x000fec0003f0f010 */
[----:B------:R-:W-:Y:S01]  /*5980*/  PLOP3.LUT P0, PT, PT, PT, UP0, 0x80, 0x8 ;  /* 0x000000000008781c */ /* 0x000fe20003f0f008 */
[----:B------:R-:W-:Y:S01]  /*5990*/  @!UPT UIADD3 URZ, UPT, UPT, URZ, URZ, URZ ;  /* 0x000000fffffff290 */ /* 0x000fe2000fffe0ff */
[----:B------:R-:W-:Y:S11]  /*59a0*/  BRA.U !UP1, `(.L_x_91) ;  /* 0x0000000109407547 */ /* 0x000ff6000b800000 */
[----:B------:R-:W-:Y:S01]  /*59b0*/  UISETP.NE.U32.AND UP0, UPT, UR60, URZ, UPT ;  /* 0x000000ff3c00728c */ /* 0x000fe2000bf05070 */
[----:B------:R-:W-:Y:S01]  /*59c0*/  R2UR UR6, R57 ;  /* 0x00000000390672ca */ /* 0x000fe200000e0000 */
[----:B------:R-:W1:Y:S01]  /*59d0*/  LDCU.64 UR8, c[0x0][0x358] ;  /* 0x00006b00ff0877ac */ /* 0x000e620008000a00 */
[----:B------:R-:W-:Y:S02]  /*59e0*/  HFMA2 R45, -RZ, RZ, 0, 5.9604644775390625e-08 ;  /* 0x00000001ff2d7431 */ /* 0x000fe400000001ff */
[----:B------:R-:W-:Y:S01]  /*59f0*/  IMAD.MOV.U32 R0, RZ, RZ, 0x1 ;  /* 0x00000001ff007424 */ /* 0x000fe200078e00ff */
[----:B------:R-:W-:Y:S06]  /*5a00*/  UISETP.NE.AND.EX UP0, UPT, UR61, URZ, UPT, UP0 ;  /* 0x000000ff3d00728c */ /* 0x000fec000bf05300 */
[----:B------:R-:W-:Y:S05]  /*5a10*/  PLOP3.LUT P3, PT, PT, PT, UP0, 0x80, 0x8 ;  /* 0x000000000008781c */ /* 0x000fea0003f6f008 */
[----:B------:R-:W2:Y:S01]  /*5a20*/  @UP0 LDCU.64 UR4, c[0x0][0x888] ;  /* 0x00011100ff0407ac */ /* 0x000ea20008000a00 */
[----:B------:R-:W-:Y:S07]  /*5a30*/  @UP0 UIMAD UR6, UR36, UR6, URZ ;  /* 0x00000006240602a4 */ /* 0x000fee000f8e02ff */
[----:B------:R-:W-:Y:S01]  /*5a40*/  @!P3 PRMT R45, R0, 0x7610, R45 ;  /* 0x00007610002db816 */ /* 0x000fe2000000002d */
[----:B--2---:R-:W-:Y:S06]  /*5a50*/  @UP0 UIMAD.WIDE UR4, UR6, 0x4, UR4 ;  /* 0x00000004060408a5 */ /* 0x004fec000f8e0204 */
[----:B-----5:R-:W-:Y:S02]  /*5a60*/  IMAD.U32 R26, RZ, RZ, UR4 ;  /* 0x00000004ff1a7e24 */ /* 0x020fe4000f8e00ff */
[----:B------:R-:W-:Y:S03]  /*5a70*/  IMAD.U32 R27, RZ, RZ, UR5 ;  /* 0x00000005ff1b7e24 */ /* 0x000fe6000f8e00ff */
[----:B------:R-:W2:Y:S02]  /*5a80*/  @!UP0 LDCU UR4, c[0x0][0x880] ;  /* 0x00011000ff0487ac */ /* 0x000ea40008000800 */
[----:B-1----:R1:W5:Y:S02]  /*5a90*/  @P3 LDG.E R26, desc[UR8][R26.64] ;  /* 0x000000081a1a3981 */ /* 0x002364000c1e1900 */
[----:B-12---:R-:W-:Y:S02]  /*5aa0*/  @!P3 MOV R26, UR4 ;  /* 0x00000004001abc02 */ /* 0x006fe40008000f00 */
.L_x_91:
[----:B------:R-:W-:Y:S05]  /*5ab0*/  @!P4 BRA `(.L_x_92) ;  /* 0x000000000024c947 */ /* 0x000fea0003800000 */
[----:B------:R-:W-:Y:S01]  /*5ac0*/  ISETP.NE.U32.AND P3, PT, R40, RZ, PT ;  /* 0x000000ff2800720c */ /* 0x000fe20003f65070 */
[----:B------:R-:W1:Y:S03]  /*5ad0*/  LDCU.64 UR4, c[0x0][0x358] ;  /* 0x00006b00ff0477ac */ /* 0x000e660008000a00 */
[----:B------:R-:W-:Y:S11]  /*5ae0*/  ISETP.NE.AND.EX P3, PT, R41, RZ, PT, P3 ;  /* 0x000000ff2900720c */ /* 0x000ff60003f65330 */
[----:B------:R-:W-:Y:S02]  /*5af0*/  @!UPT UIADD3 URZ, UPT, UPT, URZ, URZ, URZ ;  /* 0x000000fffffff290 */ /* 0x000fe4000fffe0ff */
[----:B------:R-:W2:Y:S01]  /*5b00*/  @P3 LDC.64 R2, c[0x0][0x8a8] ;  /* 0x00022a00ff023b82 */ /* 0x000ea20000000a00 */
[----:B------:R-:W-:Y:S04]  /*5b10*/  @P3 IMAD R0, R42, UR36, RZ ;  /* 0x000000242a003c24 */ /* 0x000fe8000f8e02ff */
[----:B--2---:R-:W-:Y:S05]  /*5b20*/  @P3 IMAD.WIDE R2, R0, 0x4, R2 ;  /* 0x0000000400023825 */ /* 0x004fea00078e0202 */
[----:B-1---5:R1:W5:Y:S02]  /*5b30*/  @P3 LDG.E R24, desc[UR4][R2.64] ;  /* 0x0000000402183981 */ /* 0x022364000c1e1900 */
[----:B-1----:R-:W2:Y:S02]  /*5b40*/  @!P3 LDC R24, c[0x0][0x8a0] ;  /* 0x00022800ff18bb82 */ /* 0x002ea40000000800 */
.L_x_92:
[----:B-----5:R-:W-:Y:S01]  /*5b50*/  FSETP.NEU.AND P3, PT, R26, RZ, PT ;  /* 0x000000ff1a00720b */ /* 0x020fe20003f6d000 */
[----:B------:R-:W-:Y:S01]  /*5b60*/  IMAD.U32 R2, RZ, RZ, UR46 ;  /* 0x0000002eff027e24 */ /* 0x000fe2000f8e00ff */
[----:B------:R-:W-:Y:S01]  /*5b70*/  SEL R5, RZ, 0xffffffff, P2 ;  /* 0xffffffffff057807 */ /* 0x000fe20001000000 */
[----:B------:R-:W-:Y:S01]  /*5b80*/  ULOP3.LUT UR4, UR55, 0x1, URZ, 0x3c, !UPT ;  /* 0x0000000137047892 */ /* 0x000fe2000f8e3cff */
[----:B------:R-:W-:Y:S01]  /*5b90*/  @P1 LOP3.LUT P2, RZ, R45, 0xff, RZ, 0xc0, !PT ;  /* 0x000000ff2dff1812 */ /* 0x000fe2000784c0ff */
[----:B------:R-:W-:Y:S01]  /*5ba0*/  BSSY B1, `(.L_x_93) ;  /* 0x000003d000017945 */ /* 0x000fe20003800000 */
[----:B------:R-:W-:Y:S01]  /*5bb0*/  @P1 SEL R0, RZ, 0xffffffff, P3 ;  /* 0xffffffffff001807 */ /* 0x000fe20001800000 */
[----:B------:R-:W-:Y:S01]  /*5bc0*/  IMAD.MOV.U32 R65, RZ, RZ, 0x1 ;  /* 0x00000001ff417424 */ /* 0x000fe200078e00ff */
[----:B------:R-:W-:Y:S01]  /*5bd0*/  LEA R2, R2, UR44, 0x3 ;  /* 0x0000002c02027c11 */ /* 0x000fe2000f8e18ff */
[----:B------:R-:W-:Y:S01]  /*5be0*/  IMAD.U32 R63, RZ, RZ, UR4 ;  /* 0x00000004ff3f7e24 */ /* 0x000fe2000f8e00ff */
[----:B------:R-:W-:Y:S01]  /*5bf0*/  @P0 SEL R0, R5, R0, !P2 ;  /* 0x0000000005000207 */ /* 0x000fe20005000000 */
[----:B------:R-:W-:Y:S01]  /*5c00*/  IMAD.U32 R64, RZ, RZ, UR46 ;  /* 0x0000002eff407e24 */ /* 0x000fe2000f8e00ff */
[----:B------:R-:W-:Y:S02]  /*5c10*/  LEA R27, R22, UR44, 0x3 ;  /* 0x0000002c161b7c11 */ /* 0x000fe4000f8e18ff */
[----:B------:R-:W-:Y:S02]  /*5c20*/  CS2R R38, SRZ ;  /* 0x0000000000267805 */ /* 0x000fe4000001ff00 */
[----:B------:R-:W-:Y:S02]  /*5c30*/  @P1 LOP3.LUT R0, R0, 0x1, RZ, 0xc0, !PT ;  /* 0x0000000100001812 */ /* 0x000fe400078ec0ff */
[----:B------:R-:W-:Y:S02]  /*5c40*/  CS2R R36, SRZ ;  /* 0x0000000000247805 */ /* 0x000fe4000001ff00 */
[----:B------:R-:W-:Y:S02]  /*5c50*/  SHF.L.U32 R3, R53, 0x1f, RZ ;  /* 0x0000001f35037819 */ /* 0x000fe400000006ff */
[----:B------:R-:W-:Y:S02]  /*5c60*/  CS2R R30, SRZ ;  /* 0x00000000001e7805 */ /* 0x000fe4000001ff00 */
[----:B------:R-:W-:Y:S02]  /*5c70*/  ISETP.NE.U32.OR P5, PT, R0, 0x1, !P1 ;  /* 0x000000010000780c */ /* 0x000fe40004fa5470 */
[----:B------:R-:W-:Y:S02]  /*5c80*/  CS2R R28, SRZ ;  /* 0x00000000001c7805 */ /* 0x000fe4000001ff00 */
[----:B------:R-:W-:Y:S02]  /*5c90*/  PLOP3.LUT P2, PT, PT, PT, UP1, 0x80, 0x8 ;  /* 0x000000000008781c */ /* 0x000fe40003f4f018 */
[----:B------:R-:W-:Y:S02]  /*5ca0*/  LEA.HI R25, R22, R22, RZ, 0x1 ;  /* 0x0000001616197211 */ /* 0x000fe400078f08ff */
[----:B------:R-:W-:Y:S02]  /*5cb0*/  LOP3.LUT P4, R50, R45, 0xff, RZ, 0xc0, !PT ;  /* 0x000000ff2d327812 */ /* 0x000fe4000788c0ff */
[----:B------:R-:W-:Y:S02]  /*5cc0*/  SEL R4, RZ, 0xffffffff, P3 ;  /* 0xffffffffff047807 */ /* 0x000fe40001800000 */
[----:B------:R-:W-:Y:S02]  /*5cd0*/  P2R R61, PR, RZ, 0x20 ;  /* 0x00000020ff3d7803 */ /* 0x000fe40000000000 */
[----:B------:R-:W-:Y:S03]  /*5ce0*/  @P5 SHF.L.U32 R0, R63, 0x1f, RZ ;  /* 0x0000001f3f005819 */ /* 0x000fe600000006ff */
[----:B------:R-:W-:Y:S01]  /*5cf0*/  @P2 SEL R4, R5, R4, !P4 ;  /* 0x0000000405042207 */ /* 0x000fe20006000000 */
[----:B------:R1:W3:Y:S03]  /*5d00*/  @P5 SYNCS.PHASECHK.TRANS64.TRYWAIT P1, [R2+URZ+0x40], R0 ;  /* 0x00004000020055a7 */ /* 0x0002e600080211ff */
[----:B------:R-:W-:Y:S04]  /*5d10*/  LOP3.LUT R4, R4, 0x1, RZ, 0xc0, !PT ;  /* 0x0000000104047812 */ /* 0x000fe800078ec0ff */
[----:B------:R-:W-:Y:S04]  /*5d20*/  ISETP.NE.U32.AND P2, PT, R4, 0x1, PT ;  /* 0x000000010400780c */ /* 0x000fe80003f45070 */
[----:B------:R-:W-:Y:S01]  /*5d30*/  P2R R66, PR, RZ, 0x4 ;  /* 0x00000004ff427803 */ /* 0x000fe20000000000 */
[----:B------:R4:W2:Y:S01]  /*5d40*/  SYNCS.PHASECHK.TRANS64.TRYWAIT P0, [R27+URZ+0xa0], R3 ;  /* 0x0000a0031b0075a7 */ /* 0x0008a200080011ff */
[C---:B-1----:R-:W-:Y:S01]  /*5d50*/  IMAD.SHL.U32 R0, R25.reuse, 0x20, RZ ;  /* 0x0000002019007824 */ /* 0x042fe200078e00ff */
[----:B------:R-:W-:Y:S04]  /*5d60*/  LOP3.LUT R25, R25, 0xffe, RZ, 0xc0, !PT ;  /* 0x00000ffe19197812 */ /* 0x000fe800078ec0ff */
[----:B------:R-:W-:Y:S01]  /*5d70*/  LOP3.LUT R0, R0, 0xffffffc0, RZ, 0xc0, !PT ;  /* 0xffffffc000007812 */ /* 0x000fe200078ec0ff */
[----:B------:R-:W-:Y:S04]  /*5d80*/  IMAD.IADD R25, R22, 0x1, -R25 ;  /* 0x0000000116197824 */ /* 0x000fe800078e0a19 */
[----:B------:R-:W-:Y:S04]  /*5d90*/  IMAD.IADD R0, R23, 0x1, R0 ;  /* 0x0000000117007824 */ /* 0x000fe800078e0200 */
[----:B------:R-:W-:Y:S01]  /*5da0*/  IMAD R25, R25, 0x100000, R0 ;  /* 0x0010000019197824 */ /* 0x000fe200078e0200 */
[----:B---3--:R-:W-:Y:S01]  /*5db0*/  @P5 SEL R65, RZ, 0x1, !P1 ;  /* 0x00000001ff415807 */ /* 0x008fe20004800000 */
[----:B----4-:R-:W-:Y:S06]  /*5dc0*/  @!P5 BRA `(.L_x_94) ;  /* 0x000000000068d947 */ /* 0x010fec0003800000 */
[----:B------:R-:W-:Y:S01]  /*5dd0*/  HFMA2 R31, -RZ, RZ, 0, 0 ;  /* 0x00000000ff1f7431 */ /* 0x000fe200000001ff */
[----:B------:R-:W-:Y:S01]  /*5de0*/  ISETP.NE.AND P1, PT, R65, RZ, PT ;  /* 0x000000ff4100720c */ /* 0x000fe20003f25270 */
[----:B------:R-:W-:Y:S01]  /*5df0*/  IMAD.U32 R0, RZ, RZ, UR46 ;  /* 0x0000002eff007e24 */ /* 0x000fe2000f8e00ff */
[----:B------:R-:W-:Y:S11]  /*5e00*/  BSSY B0, `(.L_x_95) ;  /* 0x0000005000007945 */ /* 0x000ff60003800000 */
[----:B------:R-:W-:Y:S05]  /*5e10*/  @P1 BRA `(.L_x_96) ;  /* 0x00000000000c1947 */ /* 0x000fea0003800000 */
[----:B------:R-:W-:Y:S04]  /*5e20*/  SHF.L.U32 R4, R63, 0x1f, RZ ;  /* 0x0000001f3f047819 */ /* 0x000fe800000006ff */
[----:B------:R-:W1:Y:S02]  /*5e30*/  SYNCS.PHASECHK.TRANS64.TRYWAIT P1, [R2+URZ+0x40], R4 ;  /* 0x00004004020075a7 */ /* 0x000e6400080211ff */
[----:B-1----:R-:W-:Y:S05]  /*5e40*/  @!P1 BRA `(.L_x_97) ;  /* 0x0000001c00b49947 */ /* 0x002fea0003800000 */
.L_x_96:
[----:B------:R-:W-:Y:S05]  /*5e50*/  BSYNC B0 ;  /* 0x0000000000007941 */ /* 0x000fea0003800000 */
.L_x_95:
[----:B------:R-:W-:Y:S01]  /*5e60*/  ISETP.NE.AND P1, PT, R66, RZ, PT ;  /* 0x000000ff4200720c */ /* 0x000fe20003f25270 */
[----:B------:R-:W-:Y:S01]  /*5e70*/  IMAD.MOV.U32 R30, RZ, RZ, RZ ;  /* 0x000000ffff1e7224 */ /* 0x000fe200078e00ff */
[----:B------:R-:W-:Y:S02]  /*5e80*/  CS2R R28, SRZ ;  /* 0x00000000001c7805 */ /* 0x000fe4000001ff00 */
[----:B------:R-:W-:Y:S02]  /*5e90*/  CS2R R38, SRZ ;  /* 0x0000000000267805 */ /* 0x000fe4000001ff00 */
[----:B------:R-:W-:Y:S07]  /*5ea0*/  CS2R R36, SRZ ;  /* 0x0000000000247805 */ /* 0x000fee000001ff00 */
[----:B-1----:R-:W-:Y:S01]  /*5eb0*/  @P1 IMAD R2, R0, 0x800, R44 ;  /* 0x0000080000021824 */ /* 0x002fe200078e022c */
[----:B------:R-:W-:Y:S05]  /*5ec0*/  @P1 WARPSYNC.ALL ;  /* 0x0000000000001948 */ /* 0x000fea0003800000 */
[----:B------:R-:W-:Y:S01]  /*5ed0*/  @P1 LEA R2, R2, UR44, 0x1 ;  /* 0x0000002c02021c11 */ /* 0x000fe2000f8e08ff */
[----:B------:R-:W-:Y:S04]  /*5ee0*/  UIADD3 UR4, UPT, UPT, UR46, 0x1, URZ ;  /* 0x000000012e047890 */ /* 0x000fe8000fffe0ff */
[----:B------:R1:W3:Y:S01]  /*5ef0*/  @P1 LDSM.16.M88.4 R28, [R2+0x200] ;  /* 0x00020000021c183b */ /* 0x0002e20000000200 */
[----:B------:R-:W-:Y:S01]  /*5f00*/  UISETP.NE.AND UP0, UPT, UR4, 0x3, UPT ;  /* 0x000000030400788c */ /* 0x000fe2000bf05270 */
[----:B------:R-:W-:Y:S03]  /*5f10*/  @P1 IMAD R0, R54, 0x2, R2 ;  /* 0x0000000236001824 */ /* 0x000fe600078e0202 */
[----:B------:R-:W-:Y:S02]  /*5f20*/  USEL UR5, URZ, 0x1, UP0 ;  /* 0x00000001ff057887 */ /* 0x000fe40008000000 */
[----:B------:R1:W4:Y:S01]  /*5f30*/  @P1 LDSM.16.M88.4 R36, [R0+0x200] ;  /* 0x000200000024183b */ /* 0x0003220000000200 */
[----:B------:R-:W-:Y:S03]  /*5f40*/  USEL UR4, UR4, URZ, UP0 ;  /* 0x000000ff04047287 */ /* 0x000fe60008000000 */
[----:B------:R-:W-:Y:S03]  /*5f50*/  LOP3.LUT R63, R63, UR5, RZ, 0x3c, !PT ;  /* 0x000000053f3f7c12 */ /* 0x000fe6000f8e3cff */
[----:B------:R-:W-:Y:S02]  /*5f60*/  IMAD.U32 R64, RZ, RZ, UR4 ;  /* 0x00000004ff407e24 */ /* 0x000fe4000f8e00ff */
.L_x_94:
[----:B------:R-:W-:Y:S05]  /*5f70*/  BSYNC B1 ;  /* 0x0000000000017941 */ /* 0x000fea0003800000 */
.L_x_93:
[----:B-1----:R-:W-:Y:S04]  /*5f80*/  SHF.R.U32.HI R0, RZ, 0x15, R25 ;  /* 0x00000015ff007819 */ /* 0x002fe80000011619 */
[----:B------:R-:W-:Y:S01]  /*5f90*/  LOP3.LUT P1, RZ, R0, 0x3, R46, 0x48, !PT ;  /* 0x0000000300ff7812 */ /* 0x000fe2000782482e */
[----:B------:R-:W-:Y:S01]  /*5fa0*/  @!UPT UIADD3 URZ, UPT, UPT, URZ, URZ, URZ ;  /* 0x000000fffffff290 */ /* 0x000fe2000fffe0ff */
[----:B--2---:R-:W-:Y:S11]  /*5fb0*/  @P0 BRA `(.L_x_98) ;  /* 0x0000000000080947 */ /* 0x004ff60003800000 */
[----:B------:R-:W1:Y:S02]  /*5fc0*/  SYNCS.PHASECHK.TRANS64.TRYWAIT P0, [R27+URZ+0xa0], R3 ;  /* 0x0000a0031b0075a7 */ /* 0x000e6400080011ff */
[----:B-1----:R-:W-:Y:S05]  /*5fd0*/  @!P0 BRA `(.L_x_99) ;  /* 0x0000001c00648947 */ /* 0x002fea0003800000 */
.L_x_98:
[----:B------:R-:W-:Y:S05]  /*5fe0*/  @!P1 BRA `(.L_x_100) ;  /* 0x0000000000409947 */ /* 0x000fea0003800000 */
[----:B------:R-:W2:Y:S01]  /*5ff0*/  LDCU.64 UR8, c[0x4][0x70] ;  /* 0x01000e00ff0877ac */ /* 0x000ea20008000a00 */
[----:B-1----:R-:W-:Y:S01]  /*6000*/  MOV R3, 0x0 ;  /* 0x0000000000037802 */ /* 0x002fe20000000f00 */
[----:B------:R-:W-:Y:S02]  /*6010*/  HFMA2 R12, -RZ, RZ, 0, 5.9604644775390625e-08 ;  /* 0x00000001ff0c7431 */ /* 0x000fe400000001ff */
[----:B------:R-:W-:Y:S02]  /*6020*/  IMAD.MOV.U32 R8, RZ, RZ, 0x192 ;  /* 0x00000192ff087424 */ /* 0x000fe400078e00ff */
[----:B------:R-:W-:Y:S01]  /*6030*/  IMAD.MOV.U32 R13, RZ, RZ, RZ ;  /* 0x000000ffff0d7224 */ /* 0x000fe200078e00ff */
[----:B------:R-:W1:Y:S01]  /*6040*/  LDCU.64 UR6, c[0x4][0x78] ;  /* 0x01000f00ff0677ac */ /* 0x000e620008000a00 */
[----:B------:R-:W3:Y:S01]  /*6050*/  LDC.64 R2, c[0x4][R3] ;  /* 0x0100000003027b82 */ /* 0x000ee20000000a00 */
[----:B------:R-:W5:Y:S01]  /*6060*/  LDCU.64 UR4, c[0x4][0x10] ;  /* 0x01000200ff0477ac */ /* 0x000f620008000a00 */
[----:B--2---:R-:W-:Y:S01]  /*6070*/  MOV R5, UR9 ;  /* 0x0000000900057c02 */ /* 0x004fe20008000f00 */
[----:B------:R-:W-:Y:S01]  /*6080*/  IMAD.U32 R4, RZ, RZ, UR8 ;  /* 0x00000008ff047e24 */ /* 0x000fe2000f8e00ff */
[----:B-1----:R-:W-:Y:S01]  /*6090*/  MOV R7, UR7 ;  /* 0x0000000700077c02 */ /* 0x002fe20008000f00 */
[----:B------:R-:W-:Y:S01]  /*60a0*/  IMAD.U32 R6, RZ, RZ, UR6 ;  /* 0x00000006ff067e24 */ /* 0x000fe2000f8e00ff */
[----:B-----5:R-:W-:Y:S01]  /*60b0*/  MOV R11, UR5 ;  /* 0x00000005000b7c02 */ /* 0x020fe20008000f00 */
[----:B------:R-:W-:Y:S02]  /*60c0*/  IMAD.U32 R10, RZ, RZ, UR4 ;  /* 0x00000004ff0a7e24 */ /* 0x000fe4000f8e00ff */
[----:B------:R-:W-:Y:S07]  /*60d0*/  LEPC R20, `(.L_x_100) ;  /* 0x000000001014794e */ /* 0x000fee0000000000 */
[----:B---34-:R-:W-:Y:S05]  /*60e0*/  CALL.ABS.NOINC R2 ;  /* 0x0000000002007343 */ /* 0x018fea0003c00000 */
.L_x_100:
[----:B------:R-:W-:Y:S05]  /*60f0*/  WARPSYNC.ALL ;  /* 0x0000000000007948 */ /* 0x000fea0003800000 */
[----:B------:R-:W-:Y:S01]  /*6100*/  R2UR UR4, R25 ;  /* 0x00000000190472ca */ /* 0x000fe200000e0000 */
[----:B-1-3--:R-:W-:Y:S01]  /*6110*/  HADD2.F32 R3, -RZ, R28.H0_H0 ;  /* 0x2000001cff037230 */ /* 0x00afe20000004100 */
[----:B------:R-:W-:Y:S01]  /*6120*/  SHF.L.U32 R62, R54, 0x1, RZ ;  /* 0x00000001363e7819 */ /* 0x000fe200000006ff */
[----:B------:R-:W-:Y:S01]  /*6130*/  HADD2.F32 R20, -RZ, R30.H0_H0 ;  /* 0x2000001eff147230 */ /* 0x000fe20000004100 */
[----:B------:R-:W-:Y:S01]  /*6140*/  ISETP.NE.AND P0, PT, R55, RZ, PT ;  /* 0x000000ff3700720c */ /* 0x000fe20003f05270 */
[----:B------:R-:W-:Y:S08]  /*6150*/  BSSY.RECONVERGENT B0, `(.L_x_101) ;  /* 0x000004e000007945 */ /* 0x000ff00003800200 */
[----:B------:R-:W1:Y:S02]  /*6160*/  LDTM.16dp256bit.x4 R4, tmem[UR4] ;  /* 0x00000004000479ee */ /* 0x000e640008120000 */
[C---:B-1----:R-:W-:Y:S01]  /*6170*/  FMUL R0, R24.reuse, R4 ;  /* 0x0000000418007220 */ /* 0x042fe20000400000 */
[----:B------:R-:W-:Y:S02]  /*6180*/  HADD2.F32 R4, -RZ, R28.H1_H1 ;  /* 0x3000001cff047230 */ /* 0x000fe40000004100 */
[----:B------:R-:W-:Y:S01]  /*6190*/  FMUL R2, R24, R5 ;  /* 0x0000000518027220 */ /* 0x000fe20000400000 */
[--C-:B------:R-:W-:Y:S02]  /*61a0*/  HADD2.F32 R5, -RZ, R29.reuse.H0_H0 ;  /* 0x2000001dff057230 */ /* 0x100fe40000004100 */
[----:B------:R-:W-:Y:S01]  /*61b0*/  FFMA R0, R26, R3, R0 ;  /* 0x000000031a007223 */ /* 0x000fe20000000000 */
[----:B------:R-:W-:Y:S01]  /*61c0*/  FMUL R3, R24, R6 ;  /* 0x0000000618037220 */ /* 0x000fe20000400000 */
[----:B------:R-:W-:Y:S02]  /*61d0*/  HADD2.F32 R6, -RZ, R29.H1_H1 ;  /* 0x3000001dff067230 */ /* 0x000fe40000004100 */
[----:B------:R-:W-:Y:S01]  /*61e0*/  FFMA R2, R26, R4, R2 ;  /* 0x000000041a027223 */ /* 0x000fe20000000002 */
[----:B------:R-:W-:Y:S01]  /*61f0*/  FMUL R7, R24, R7 ;  /* 0x0000000718077220 */ /* 0x000fe20000400000 */
[----:B------:R-:W-:Y:S01]  /*6200*/  FFMA R3, R26, R5, R3 ;  /* 0x000000051a037223 */ /* 0x000fe20000000003 */
[C---:B------:R-:W-:Y:S01]  /*6210*/  FMUL R4, R24.reuse, R8 ;  /* 0x0000000818047220 */ /* 0x040fe20000400000 */
[----:B------:R-:W-:Y:S01]  /*6220*/  FMUL R5, R24, R9 ;  /* 0x0000000918057220 */ /* 0x000fe20000400000 */
[----:B------:R-:W-:Y:S01]  /*6230*/  F2FP.F16.F32.PACK_AB R32, R2, R0 ;  /* 0x000000000220723e */ /* 0x000fe200000000ff */
[C---:B------:R-:W-:Y:S01]  /*6240*/  FFMA R7, R26.reuse, R6, R7 ;  /* 0x000000061a077223 */ /* 0x040fe20000000007 */
[----:B------:R-:W-:Y:S02]  /*6250*/  HADD2.F32 R0, -RZ, R30.H1_H1 ;  /* 0x3000001eff007230 */ /* 0x000fe40000004100 */
[----:B------:R-:W-:Y:S01]  /*6260*/  FFMA R4, R26, R20, R4 ;  /* 0x000000141a047223 */ /* 0x000fe20000000004 */
[--C-:B------:R-:W-:Y:S02]  /*6270*/  HADD2.F32 R2, -RZ, R31.reuse.H0_H0 ;  /* 0x2000001fff027230 */ /* 0x100fe40000004100 */
[----:B------:R-:W-:Y:S01]  /*6280*/  FMUL R6, R24, R10 ;  /* 0x0000000a18067220 */ /* 0x000fe20000400000 */
[----:B------:R-:W-:Y:S01]  /*6290*/  F2FP.F16.F32.PACK_AB R33, R7, R3 ;  /* 0x000000030721723e */ /* 0x000fe200000000ff */
[----:B------:R-:W-:Y:S02]  /*62a0*/  HADD2.F32 R3, -RZ, R31.H1_H1 ;  /* 0x3000001fff037230 */ /* 0x000fe40000004100 */
[----:B------:R-:W-:Y:S01]  /*62b0*/  FFMA R5, R26, R0, R5 ;  /* 0x000000001a057223 */ /* 0x000fe20000000005 */
[C---:B------:R-:W-:Y:S01]  /*62c0*/  FMUL R11, R24.reuse, R11 ;  /* 0x0000000b180b7220 */ /* 0x040fe20000400000 */
[--C-:B----4-:R-:W-:Y:S02]  /*62d0*/  HADD2.F32 R7, -RZ, R36.reuse.H0_H0 ;  /* 0x20000024ff077230 */ /* 0x110fe40000004100 */
[C---:B------:R-:W-:Y:S01]  /*62e0*/  FMUL R8, R24.reuse, R12 ;  /* 0x0000000c18087220 */ /* 0x040fe20000400000 */
[----:B------:R-:W-:Y:S02]  /*62f0*/  HADD2.F32 R0, -RZ, R36.H1_H1 ;  /* 0x30000024ff007230 */ /* 0x000fe40000004100 */
[----:B------:R-:W-:Y:S01]  /*6300*/  FMUL R9, R24, R13 ;  /* 0x0000000d18097220 */ /* 0x000fe20000400000 */
[C---:B------:R-:W-:Y:S01]  /*6310*/  FFMA R6, R26.reuse, R2, R6 ;  /* 0x000000021a067223 */ /* 0x040fe20000000006 */
[C---:B------:R-:W-:Y:S01]  /*6320*/  FFMA R11, R26.reuse, R3, R11 ;  /* 0x000000031a0b7223 */ /* 0x040fe2000000000b */
[C---:B------:R-:W-:Y:S01]  /*6330*/  FFMA R8, R26.reuse, R7, R8 ;  /* 0x000000071a087223 */ /* 0x040fe20000000008 */
[----:B------:R-:W-:Y:S01]  /*6340*/  FFMA R9, R26, R0, R9 ;  /* 0x000000001a097223 */ /* 0x000fe20000000009 */
[--C-:B------:R-:W-:Y:S02]  /*6350*/  HADD2.F32 R2, -RZ, R37.reuse.H0_H0 ;  /* 0x20000025ff027230 */ /* 0x100fe40000004100 */
[C---:B------:R-:W-:Y:S01]  /*6360*/  FMUL R10, R24.reuse, R14 ;  /* 0x0000000e180a7220 */ /* 0x040fe20000400000 */
[----:B------:R-:W-:Y:S02]  /*6370*/  HADD2.F32 R0, -RZ, R37.H1_H1 ;  /* 0x30000025ff007230 */ /* 0x000fe40000004100 */
[----:B------:R-:W-:Y:S01]  /*6380*/  FMUL R15, R24, R15 ;  /* 0x0000000f180f7220 */ /* 0x000fe20000400000 */
[----:B------:R-:W-:Y:S01]  /*6390*/  F2FP.F16.F32.PACK_AB R34, R5, R4 ;  /* 0x000000040522723e */ /* 0x000fe200000000ff */
[----:B------:R-:W-:Y:S01]  /*63a0*/  FFMA R10, R26, R2, R10 ;  /* 0x000000021a0a7223 */ /* 0x000fe2000000000a */
[----:B------:R-:W-:Y:S01]  /*63b0*/  FMUL R12, R24, R16 ;  /* 0x00000010180c7220 */ /* 0x000fe20000400000 */
[----:B------:R-:W-:Y:S01]  /*63c0*/  FFMA R15, R26, R0, R15 ;  /* 0x000000001a0f7223 */ /* 0x000fe2000000000f */
[--C-:B------:R-:W-:Y:S01]  /*63d0*/  HADD2.F32 R0, -RZ, R38.reuse.H0_H0 ;  /* 0x20000026ff007230 */ /* 0x100fe20000004100 */
[----:B------:R-:W-:Y:S01]  /*63e0*/  MOV R5, UR46 ;  /* 0x0000002e00057c02 */ /* 0x000fe20008000f00 */
[----:B------:R-:W-:Y:S02]  /*63f0*/  HADD2.F32 R2, -RZ, R38.H1_H1 ;  /* 0x30000026ff027230 */ /* 0x000fe40000004100 */
[C---:B------:R-:W-:Y:S01]  /*6400*/  FMUL R13, R24.reuse, R17 ;  /* 0x00000011180d7220 */ /* 0x040fe20000400000 */
[--C-:B------:R-:W-:Y:S02]  /*6410*/  HADD2.F32 R3, -RZ, R39.reuse.H0_H0 ;  /* 0x20000027ff037230 */ /* 0x100fe40000004100 */
[C---:B------:R-:W-:Y:S01]  /*6420*/  FMUL R14, R24.reuse, R18 ;  /* 0x00000012180e7220 */ /* 0x040fe20000400000 */
[----:B------:R-:W-:Y:S02]  /*6430*/  HADD2.F32 R4, -RZ, R39.H1_H1 ;  /* 0x30000027ff047230 */ /* 0x000fe40000004100 */
[----:B------:R-:W-:Y:S01]  /*6440*/  FMUL R19, R24, R19 ;  /* 0x0000001318137220 */ /* 0x000fe20000400000 */
[C---:B------:R-:W-:Y:S01]  /*6450*/  FFMA R12, R26.reuse, R0, R12 ;  /* 0x000000001a0c7223 */ /* 0x040fe2000000000c */
[----:B------:R-:W-:Y:S01]  /*6460*/  LEA R5, R5, R44, 0xb ;  /* 0x0000002c05057211 */ /* 0x000fe200078e58ff */
[C---:B------:R-:W-:Y:S01]  /*6470*/  FFMA R13, R26.reuse, R2, R13 ;  /* 0x000000021a0d7223 */ /* 0x040fe2000000000d */
[C---:B------:R-:W-:Y:S01]  /*6480*/  FFMA R14, R26.reuse, R3, R14 ;  /* 0x000000031a0e7223 */ /* 0x040fe2000000000e */
[----:B------:R-:W-:Y:S01]  /*6490*/  FFMA R19, R26, R4, R19 ;  /* 0x000000041a137223 */ /* 0x000fe20000000013 */
[----:B------:R-:W-:Y:S02]  /*64a0*/  F2FP.F16.F32.PACK_AB R35, R11, R6 ;  /* 0x000000060b23723e */ /* 0x000fe400000000ff */
[----:B------:R-:W-:Y:S02]  /*64b0*/  LEA R5, R5, UR44, 0x1 ;  /* 0x0000002c05057c11 */ /* 0x000fe4000f8e08ff */
[----:B------:R-:W-:Y:S02]  /*64c0*/  F2FP.F16.F32.PACK_AB R8, R9, R8 ;  /* 0x000000080908723e */ /* 0x000fe400000000ff */
[----:B------:R-:W-:Y:S01]  /*64d0*/  F2FP.F16.F32.PACK_AB R9, R15, R10 ;  /* 0x0000000a0f09723e */ /* 0x000fe200000000ff */
[----:B------:R1:W-:Y:S01]  /*64e0*/  STSM.16.M88.4 [R5+0x200], R32 ;  /* 0x0002002005007844 */ /* 0x0003e20000000200 */
[----:B------:R-:W-:Y:S02]  /*64f0*/  F2FP.F16.F32.PACK_AB R10, R13, R12 ;  /* 0x0000000c0d0a723e */ /* 0x000fe400000000ff */
[----:B------:R-:W-:Y:S02]  /*6500*/  F2FP.F16.F32.PACK_AB R11, R19, R14 ;  /* 0x0000000e130b723e */ /* 0x000fe400000000ff */
[----:B------:R-:W-:Y:S05]  /*6510*/  IADD3 R0, PT, PT, R62, 0x200, R5 ;  /* 0x000002003e007810 */ /* 0x000fea0007ffe005 */
[----:B------:R1:W-:Y:S01]  /*6520*/  STSM.16.M88.4 [R0], R8 ;  /* 0x0000000800007844 */ /* 0x0003e20000000200 */
[----:B------:R-:W-:Y:S01]  /*6530*/  @!PT LDS RZ, [RZ] ;  /* 0x00000000fffff984 */ /* 0x000fe20000000800 */
[----:B------:R-:W-:Y:S01]  /*6540*/  @!PT LDS RZ, [RZ] ;  /* 0x00000000fffff984 */ /* 0x000fe20000000800 */
[----:B------:R-:W-:Y:S01]  /*6550*/  @!PT LDS RZ, [RZ] ;  /* 0x00000000fffff984 */ /* 0x000fe20000000800 */
[----:B------:R-:W-:Y:S01]  /*6560*/  @!PT LDS RZ, [RZ] ;  /* 0x00000000fffff984 */ /* 0x000fe20000000800 */
[----:B------:R2:W-:Y:S07]  /*6570*/  MEMBAR.ALL.CTA ;  /* 0x0000000000007992 */ /* 0x0005ee0000008000 */
[----:B--2---:R-:W2:Y:S02]  /*6580*/  FENCE.VIEW.ASYNC.S ;  /* 0x00000000000073c6 */ /* 0x004ea40000000000 */
[----:B--2---:R-:W-:Y:S06]  /*6590*/  BAR.SYNC.DEFER_BLOCKING 0x1, 0x80 ;  /* 0x0042000000007b1d */ /* 0x004fec0000010000 */
[----:B------:R-:W-:Y:S05]  /*65a0*/  @P0 BRA `(.L_x_102) ;  /* 0x0000000000200947 */ /* 0x000fea0003800000 */
[----:B------:R-:W2:Y:S01]  /*65b0*/  LDCU.64 UR6, c[0x0][0x348] ;  /* 0x00006900ff0677ac */ /* 0x000ea20008000a00 */
[----:B------:R-:W-:Y:S01]  /*65c0*/  ULEA UR5, UR46, UR44, 0xc ;  /* 0x0000002c2e057291 */ /* 0x000fe2000f8e60ff */
[----:B------:R-:W-:Y:S03]  /*65d0*/  UMOV UR51, UR36 ;  /* 0x0000002400337c82 */ /* 0x000fe60008000000 */
[----:B------:R-:W-:Y:S02]  /*65e0*/  UIADD3 UR48, UPT, UPT, UR5, 0x200, URZ ;  /* 0x0000020005307890 */ /* 0x000fe4000fffe0ff */
[----:B--2---:R-:W-:Y:S04]  /*65f0*/  UIADD3 UR4, UP0, UPT, UR6, 0x680, URZ ;  /* 0x0000068006047890 */ /* 0x004fe8000ff1e0ff */
[----:B------:R-:W-:Y:S09]  /*6600*/  UIADD3.X UR5, UPT, UPT, URZ, UR7, URZ, UP0, !UPT ;  /* 0x00000007ff057290 */ /* 0x000ff200087fe4ff */
[----:B------:R2:W-:Y:S02]  /*6610*/  UTMASTG.3D [UR48], [UR4] ;  /* 0x00000030040073b5 */ /* 0x0005e40008010000 */
[----:B--2---:R0:W-:Y:S02]  /*6620*/  UTMACMDFLUSH ;  /* 0x00000000000079b7 */ /* 0x0041e40000000000 */
.L_x_102:
[----:B------:R-:W-:Y:S05]  /*6630*/  BSYNC.RECONVERGENT B0 ;  /* 0x0000000000007941 */ /* 0x000fea0003800200 */
.L_x_101:
[----:B------:R-:W-:Y:S01]  /*6640*/  UIADD3 UR47, UPT, UPT, UR46, 0x1, URZ ;  /* 0x000000012e2f7890 */ /* 0x000fe2000fffe0ff */
[----:B------:R-:W-:Y:S03]  /*6650*/  BSSY.RECONVERGENT B0, `(.L_x_103) ;  /* 0x0000005000007945 */ /* 0x000fe60003800200 */
[----:B------:R-:W-:Y:S04]  /*6660*/  UISETP.NE.AND UP0, UPT, UR47, 0x3, UPT ;  /* 0x000000032f00788c */ /* 0x000fe8000bf05270 */
[----:B------:R-:W-:Y:S01]  /*6670*/  USEL UR45, UR47, URZ, UP0 ;  /* 0x000000ff2f2d7287 */ /* 0x000fe20008000000 */
[----:B------:R-:W-:Y:S11]  /*6680*/  @P0 BRA `(.L_x_104) ;  /* 0x0000000000040947 */ /* 0x000ff60003800000 */
[----:B------:R-:W-:Y:S04]  /*6690*/  DEPBAR.LE SB0, 0x1 ;  /* 0x000080400000791a */ /* 0x000fe80000000000 */
.L_x_104:
[----:B------:R-:W-:Y:S05]  /*66a0*/  BSYNC.RECONVERGENT B0 ;  /* 0x0000000000007941 */ /* 0x000fea0003800200 */
.L_x_103:
[----:B------:R-:W-:Y:S01]  /*66b0*/  BAR.SYNC.DEFER_BLOCKING 0x1, 0x80 ;  /* 0x0042000000007b1d */ /* 0x000fe20000010000 */
[----:B------:R-:W-:Y:S01]  /*66c0*/  ISETP.NE.AND P1, PT, R61, RZ, PT ;  /* 0x000000ff3d00720c */ /* 0x000fe20003f25270 */
[----:B------:R-:W-:Y:S01]  /*66d0*/  UISETP.NE.AND UP0, UPT, UR53, URZ, UPT ;  /* 0x000000ff3500728c */ /* 0x000fe2000bf05270 */
[----:B------:R-:W-:Y:S11]  /*66e0*/  LEA R2, R64, UR44, 0x3 ;  /* 0x0000002c40027c11 */ /* 0x000ff6000f8e18ff */
[----:B------:R-:W-:Y:S01]  /*66f0*/  @P1 SHF.L.U32 R3, R63, 0x1f, RZ ;  /* 0x0000001f3f031819 */ /* 0x000fe200000006ff */
[----:B------:R-:W-:Y:S06]  /*6700*/  BRA.U !UP0, `(.L_x_105) ;  /* 0x0000000108247547 */ /* 0x000fec000b800000 */
[----:B------:R-:W-:Y:S01]  /*6710*/  IMAD.U32 R4, RZ, RZ, UR52 ;  /* 0x00000034ff047e24 */ /* 0x000fe2000f8e00ff */
[----:B-1----:R-:W-:Y:S01]  /*6720*/  MOV R0, UR54 ;  /* 0x0000003600007c02 */ /* 0x002fe20008000f00 */
[----:B------:R-:W-:Y:S03]  /*6730*/  UIADD3 UR4, UPT, UPT, UR52, 0x1, URZ ;  /* 0x0000000134047890 */ /* 0x000fe6000fffe0ff */
[----:B------:R-:W-:Y:S01]  /*6740*/  @P1 LEA R4, R4, UR44, 0x3 ;  /* 0x0000002c04041c11 */ /* 0x000fe2000f8e18ff */
[----:B------:R-:W-:Y:S04]  /*6750*/  UISETP.NE.AND UP0, UPT, UR4, 0x3, UPT ;  /* 0x000000030400788c */ /* 0x000fe8000bf05270 */
[----:B------:R-:W-:Y:S01]  /*6760*/  @P1 VIADD R4, R4, 0x58 ;  /* 0x0000005804041836 */ /* 0x000fe20000000000 */
[----:B------:R-:W-:Y:S04]  /*6770*/  USEL UR52, UR4, URZ, UP0 ;  /* 0x000000ff04347287 */ /* 0x000fe80008000000 */
[----:B------:R-:W-:Y:S04]  /*6780*/  @P1 PRMT R0, R0, 0x654, R4 ;  /* 0x0000065400001816 */ /* 0x000fe80000000004 */
[----:B------:R2:W-:Y:S04]  /*6790*/  @P1 SYNCS.ARRIVE.TRANS64.RED.A1T0 RZ, [R0+URZ], RZ ;  /* 0x000000ff00ff19a7 */ /* 0x0005e800081004ff */
.L_x_105:
[----:B------:R-:W3:Y:S01]  /*67a0*/  @P1 SYNCS.PHASECHK.TRANS64.TRYWAIT P0, [R2+URZ+0x40], R3 ;  /* 0x00004003020015a7 */ /* 0x000ee200080011ff */
[----:B------:R-:W-:Y:S01]  /*67b0*/  BSSY B1, `(.L_x_106) ;  /* 0x0000013000017945 */ /* 0x000fe20003800000 */
[----:B---3--:R-:W-:Y:S03]  /*67c0*/  @P1 SEL R65, RZ, 0x1, !P0 ;  /* 0x00000001ff411807 */ /* 0x008fe60004000000 */
[----:B------:R-:W-:Y:S05]  /*67d0*/  @!P1 BRA `(.L_x_107) ;  /* 0x0000000000409947 */ /* 0x000fea0003800000 */
[----:B------:R-:W-:Y:S01]  /*67e0*/  ISETP.NE.AND P1, PT, R66, RZ, PT ;  /* 0x000000ff4200720c */ /* 0x000fe20003f25270 */
[----:B------:R-:W-:Y:S01]  /*67f0*/  BSSY B0, `(.L_x_108) ;  /* 0x0000009000007945 */ /* 0x000fe20003800000 */
[----:B------:R-:W-:Y:S11]  /*6800*/  ISETP.NE.AND P0, PT, R65, RZ, PT ;  /* 0x000000ff4100720c */ /* 0x000ff60003f05270 */
[----:B------:R-:W-:Y:S05]  /*6810*/  @P1 IMAD R3, R64, 0x800, R44 ;  /* 0x0000080040031824 */ /* 0x000fea00078e022c */
[----:B------:R-:W-:Y:S05]  /*6820*/  @P1 LEA R3, R3, UR44, 0x1 ;  /* 0x0000002c03031c11 */ /* 0x000fea000f8e08ff */
[----:B-12---:R-:W-:Y:S01]  /*6830*/  @P1 IMAD.IADD R0, R62, 0x1, R3 ;  /* 0x000000013e001824 */ /* 0x006fe200078e0203 */
[----:B------:R-:W-:Y:S06]  /*6840*/  @P0 BRA `(.L_x_109) ;  /* 0x00000000000c0947 */ /* 0x000fec0003800000 */
[----:B------:R-:W-:Y:S04]  /*6850*/  SHF.L.U32 R63, R63, 0x1f, RZ ;  /* 0x0000001f3f3f7819 */ /* 0x000fe800000006ff */
[----:B------:R-:W1:Y:S02]  /*6860*/  SYNCS.PHASECHK.TRANS64.TRYWAIT P0, [R2+URZ+0x40], R63 ;  /* 0x0000403f020075a7 */ /* 0x000e6400080011ff */
[----:B-1----:R-:W-:Y:S05]  /*6870*/  @!P0 BRA `(.L_x_110) ;  /* 0x0000001400508947 */ /* 0x002fea0003800000 */
.L_x_109:
[----:B------:R-:W-:Y:S05]  /*6880*/  BSYNC B0 ;  /* 0x0000000000007941 */ /* 0x000fea0003800000 */
.L_x_108:
[----:B------:R-:W-:Y:S11]  /*6890*/  ISETP.NE.AND P0, PT, R66, RZ, PT ;  /* 0x000000ff4200720c */ /* 0x000ff60003f05270 */
[----:B------:R-:W-:Y:S02]  /*68a0*/  @!UPT UIADD3 URZ, UPT, UPT, URZ, URZ, URZ ;  /* 0x000000fffffff290 */ /* 0x000fe4000fffe0ff */
[----:B------:R-:W-:Y:S05]  /*68b0*/  @P0 WARPSYNC.ALL ;  /* 0x0000000000000948 */ /* 0x000fea0003800000 */
[----:B------:R3:W4:Y:S04]  /*68c0*/  @P0 LDSM.16.M88.4 R28, [R3+0x200] ;  /* 0x00020000031c083b */ /* 0x0007280000000200 */
[----:B------:R3:W2:Y:S02]  /*68d0*/  @P0 LDSM.16.M88.4 R36, [R0+0x200] ;  /* 0x000200000024083b */ /* 0x0006a40000000200 */
.L_x_107:
[----:B------:R-:W-:Y:S05]  /*68e0*/  BSYNC B1 ;  /* 0x0000000000017941 */ /* 0x000fea0003800000 */
.L_x_106:
[----:B-123--:R-:W-:Y:S05]  /*68f0*/  VIADD R0, R25, 0x20 ;  /* 0x0000002019007836 */ /* 0x00efea0000000000 */
[----:B------:R-:W-:Y:S04]  /*6900*/  SHF.R.U32.HI R0, RZ, 0x15, R0 ;  /* 0x00000015ff007819 */ /* 0x000fe80000011600 */
[----:B------:R-:W-:Y:S11]  /*6910*/  LOP3.LUT P0, RZ, R0, 0x3, R46, 0x48, !PT ;  /* 0x0000000300ff7812 */ /* 0x000ff6000780482e */
[----:B------:R-:W-:Y:S02]  /*6920*/  @!UPT UIADD3 URZ, UPT, UPT, URZ, URZ, URZ ;  /* 0x000000fffffff290 */ /* 0x000fe4000fffe0ff */
[----:B------:R-:W-:Y:S05]  /*6930*/  @!P0 BRA `(.L_x_111) ;  /* 0x0000000000408947 */ /* 0x000fea0003800000 */
[----:B------:R-:W1:Y:S01]  /*6940*/  LDCU.64 UR8, c[0x4][0x70] ;  /* 0x01000e00ff0877ac */ /* 0x000e620008000a00 */
[----:B------:R-:W-:Y:S01]  /*6950*/  MOV R3, 0x0 ;  /* 0x0000000000037802 */ /* 0x000fe20000000f00 */
[----:B------:R-:W-:Y:S02]  /*6960*/  HFMA2 R12, -RZ, RZ, 0, 5.9604644775390625e-08 ;  /* 0x00000001ff0c7431 */ /* 0x000fe400000001ff */
[----:B------:R-:W-:Y:S02]  /*6970*/  IMAD.MOV.U32 R8, RZ, RZ, 0x192 ;  /* 0x00000192ff087424 */ /* 0x000fe400078e00ff */
[----:B------:R-:W-:Y:S01]  /*6980*/  IMAD.MOV.U32 R13, RZ, RZ, RZ ;  /* 0x000000ffff0d7224 */ /* 0x000fe200078e00ff */
[----:B------:R-:W2:Y:S01]  /*6990*/  LDCU.64 UR6, c[0x4][0x78] ;  /* 0x01000f00ff0677ac */ /* 0x000ea20008000a00 */
[----:B------:R-:W3:Y:S01]  /*69a0*/  LDC.64 R2, c[0x4][R3] ;  /* 0x0100000003027b82 */ /* 0x000ee20000000a00 */
[----:B------:R-:W5:Y:S01]  /*69b0*/  LDCU.64 UR4, c[0x4][0x10] ;  /* 0x01000200ff0477ac */ /* 0x000f620008000a00 */
[----:B-1----:R-:W-:Y:S01]  /*69c0*/  MOV R5, UR9 ;  /* 0x0000000900057c02 */ /* 0x002fe20008000f00 */
[----:B------:R-:W-:Y:S01]  /*69d0*/  IMAD.U32 R4, RZ, RZ, UR8 ;  /* 0x00000008ff047e24 */ /* 0x000fe2000f8e00ff */
[----:B--2---:R-:W-:Y:S01]  /*69e0*/  MOV R7, UR7 ;  /* 0x0000000700077c02 */ /* 0x004fe20008000f00 */
[----:B------:R-:W-:Y:S01]  /*69f0*/  IMAD.U32 R6, RZ, RZ, UR6 ;  /* 0x00000006ff067e24 */ /* 0x000fe2000f8e00ff */
[----:B-----5:R-:W-:Y:S01]  /*6a00*/  MOV R11, UR5 ;  /* 0x00000005000b7c02 */ /* 0x020fe20008000f00 */
[----:B------:R-:W-:Y:S02]  /*6a10*/  IMAD.U32 R10, RZ, RZ, UR4 ;  /* 0x00000004ff0a7e24 */ /* 0x000fe4000f8e00ff */
[----:B------:R-:W-:Y:S07]  /*6a20*/  LEPC R20, `(.L_x_111) ;  /* 0x000000001014794e */ /* 0x000fee0000000000 */
[----:B---34-:R-:W-:Y:S05]  /*6a30*/  CALL.ABS.NOINC R2 ;  /* 0x0000000002007343 */ /* 0x018fea0003c00000 */
.L_x_111:
[----:B------:R-:W-:Y:S01]  /*6a40*/  ISETP.NE.AND P0, PT, R55, RZ, PT ;  /* 0x000000ff3700720c */ /* 0x000fe20003f05270 */
[----:B------:R-:W-:Y:S05]  /*6a50*/  WARPSYNC.ALL ;  /* 0x0000000000007948 */ /* 0x000fea0003800000 */
[----:B------:R-:W-:Y:S01]  /*6a60*/  R2UR UR4, R25 ;  /* 0x00000000190472ca */ /* 0x000fe200000e0000 */
[--C-:B----4-:R-:W-:Y:S01]  /*6a70*/  HADD2.F32 R20, -RZ, R28.reuse.H0_H0 ;  /* 0x2000001cff147230 */ /* 0x110fe20000004100 */
[----:B------:R-:W-:Y:S01]  /*6a80*/  BSSY.RECONVERGENT B0, `(.L_x_112) ;  /* 0x0000056000007945 */ /* 0x000fe20003800200 */
[----:B------:R-:W-:Y:S02]  /*6a90*/  HADD2.F32 R21, -RZ, R28.H1_H1 ;  /* 0x3000001cff157230 */ /* 0x000fe40000004100 */
[--C-:B------:R-:W-:Y:S02]  /*6aa0*/  HADD2.F32 R25, -RZ, R29.reuse.H0_H0 ;  /* 0x2000001dff197230 */ /* 0x100fe40000004100 */
[----:B------:R-:W-:Y:S02]  /*6ab0*/  HADD2.F32 R28, -RZ, R30.H0_H0 ;  /* 0x2000001eff1c7230 */ /* 0x000fe40000004100 */
[--C-:B------:R-:W-:Y:S02]  /*6ac0*/  HADD2.F32 R32, -RZ, R36.reuse.H0_H0 ;  /* 0x20000024ff207230 */ /* 0x100fe40000004100 */
[----:B------:R-:W-:Y:S02]  /*6ad0*/  HADD2.F32 R33, -RZ, R36.H1_H1 ;  /* 0x30000024ff217230 */ /* 0x000fe40000004100 */
[----:B------:R-:W1:Y:S01]  /*6ae0*/  LDTM.16dp256bit.x4 R4, tmem[UR4+0x20] ;  /* 0x00002004000479ee */ /* 0x000e620008120000 */
[----:B------:R-:W-:Y:S01]  /*6af0*/  NOP ;  /* 0x0000000000007918 */ /* 0x000fe20000000000 */
[----:B------:R-:W-:Y:S01]  /*6b00*/  R2UR UR4, R27 ;  /* 0x000000001b0472ca */ /* 0x000fe200000e0000 */
[----:B------:R-:W-:Y:S02]  /*6b10*/  HADD2.F32 R27, -RZ, R29.H1_H1 ;  /* 0x3000001dff1b7230 */ /* 0x000fe40000004100 */
[----:B------:R-:W-:Y:S02]  /*6b20*/  HADD2.F32 R29, -RZ, R30.H1_H1 ;  /* 0x3000001eff1d7230 */ /* 0x000fe40000004100 */
[--C-:B------:R-:W-:Y:S02]  /*6b30*/  HADD2.F32 R30, -RZ, R31.reuse.H0_H0 ;  /* 0x2000001fff1e7230 */ /* 0x100fe40000004100 */
[----:B------:R-:W-:Y:S02]  /*6b40*/  HADD2.F32 R31, -RZ, R31.H1_H1 ;  /* 0x3000001fff1f7230 */ /* 0x000fe40000004100 */
[--C-:B------:R-:W-:Y:S02]  /*6b50*/  HADD2.F32 R34, -RZ, R37.reuse.H0_H0 ;  /* 0x20000025ff227230 */ /* 0x100fe40000004100 */
[----:B------:R-:W-:Y:S02]  /*6b60*/  HADD2.F32 R35, -RZ, R37.H1_H1 ;  /* 0x30000025ff237230 */ /* 0x000fe40000004100 */
[----:B------:R-:W-:Y:S01]  /*6b70*/  UIADD3 UR4, UPT, UPT, UR4, 0xc0, URZ ;  /* 0x000000c004047890 */ /* 0x000fe2000fffe0ff */
[--C-:B------:R-:W-:Y:S02]  /*6b80*/  HADD2.F32 R36, -RZ, R38.reuse.H0_H0 ;  /* 0x20000026ff247230 */ /* 0x100fe40000004100 */
[----:B------:R-:W-:Y:S01]  /*6b90*/  HADD2.F32 R37, -RZ, R38.H1_H1 ;  /* 0x30000026ff257230 */ /* 0x000fe20000004100 */
[----:B------:R-:W-:Y:S01]  /*6ba0*/  UPRMT UR4, UR54, 0x654, UR4 ;  /* 0x0000065436047896 */ /* 0x000fe20008000004 */
[--C-:B------:R-:W-:Y:S02]  /*6bb0*/  HADD2.F32 R38, -RZ, R39.reuse.H0_H0 ;  /* 0x20000027ff267230 */ /* 0x100fe40000004100 */
[----:B------:R-:W-:Y:S02]  /*6bc0*/  HADD2.F32 R39, -RZ, R39.H1_H1 ;  /* 0x30000027ff277230 */ /* 0x000fe40000004100 */
[C---:B-1----:R-:W-:Y:S01]  /*6bd0*/  FMUL R4, R24.reuse, R4 ;  /* 0x0000000418047220 */ /* 0x042fe20000400000 */
[C---:B------:R-:W-:Y:S01]  /*6be0*/  FMUL R5, R24.reuse, R5 ;  /* 0x0000000518057220 */ /* 0x040fe20000400000 */
[C---:B------:R-:W-:Y:S01]  /*6bf0*/  FMUL R6, R24.reuse, R6 ;  /* 0x0000000618067220 */ /* 0x040fe20000400000 */
[----:B------:R-:W-:Y:S01]  /*6c00*/  FMUL R7, R24, R7 ;  /* 0x0000000718077220 */ /* 0x000fe20000400000 */
[----:B------:R-:W-:Y:S01]  /*6c10*/  SYNCS.ARRIVE.TRANS64.RED.A1T0 RZ, [UR4], RZ ;  /* 0x000000ffffff79a7 */ /* 0x000fe20008100404 */
[C---:B------:R-:W-:Y:S01]  /*6c20*/  FFMA R4, R26.reuse, R20, R4 ;  /* 0x000000141a047223 */ /* 0x040fe20000000004 */
[C---:B------:R-:W-:Y:S01]  /*6c30*/  FFMA R5, R26.reuse, R21, R5 ;  /* 0x000000151a057223 */ /* 0x040fe20000000005 */
[C---:B------:R-:W-:Y:S01]  /*6c40*/  FFMA R6, R26.reuse, R25, R6 ;  /* 0x000000191a067223 */ /* 0x040fe20000000006 */
[----:B------:R-:W-:Y:S01]  /*6c50*/  FFMA R7, R26, R27, R7 ;  /* 0x0000001b1a077223 */ /* 0x000fe20000000007 */
[C---:B------:R-:W-:Y:S01]  /*6c60*/  FMUL R8, R24.reuse, R8 ;  /* 0x0000000818087220 */ /* 0x040fe20000400000 */
[C---:B------:R-:W-:Y:S01]  /*6c70*/  FMUL R9, R24.reuse, R9 ;  /* 0x0000000918097220 */ /* 0x040fe20000400000 */
[----:B------:R-:W-:Y:S01]  /*6c80*/  F2FP.F16.F32.PACK_AB R4, R5, R4 ;  /* 0x000000040504723e */ /* 0x000fe200000000ff */
[----:B------:R-:W-:Y:S01]  /*6c90*/  FMUL R10, R24, R10 ;  /* 0x0000000a180a7220 */ /* 0x000fe20000400000 */
[----:B------:R-:W-:Y:S01]  /*6ca0*/  F2FP.F16.F32.PACK_AB R5, R7, R6 ;  /* 0x000000060705723e */ /* 0x000fe200000000ff */
[C---:B------:R-:W-:Y:S01]  /*6cb0*/  FFMA R8, R26.reuse, R28, R8 ;  /* 0x0000001c1a087223 */ /* 0x040fe20000000008 */
[----:B------:R-:W-:Y:S01]  /*6cc0*/  FFMA R9, R26, R29, R9 ;  /* 0x0000001d1a097223 */ /* 0x000fe20000000009 */
[C---:B------:R-:W-:Y:S01]  /*6cd0*/  FMUL R11, R24.reuse, R11 ;  /* 0x0000000b180b7220 */ /* 0x040fe20000400000 */
[C---:B------:R-:W-:Y:S01]  /*6ce0*/  FMUL R0, R24.reuse, R12 ;  /* 0x0000000c18007220 */ /* 0x040fe20000400000 */
[----:B------:R-:W-:Y:S01]  /*6cf0*/  FMUL R2, R24, R13 ;  /* 0x0000000d18027220 */ /* 0x000fe20000400000 */
[----:B------:R-:W-:Y:S01]  /*6d00*/  FFMA R10, R26, R30, R10 ;  /* 0x0000001e1a0a7223 */ /* 0x000fe2000000000a */
[----:B------:R-:W-:Y:S01]  /*6d10*/  FMUL R3, R24, R14 ;  /* 0x0000000e18037220 */ /* 0x000fe20000400000 */
[----:B------:R-:W-:Y:S01]  /*6d20*/  F2FP.F16.F32.PACK_AB R6, R9, R8 ;  /* 0x000000080906723e */ /* 0x000fe200000000ff */
[----:B------:R-:W-:Y:S01]  /*6d30*/  FFMA R11, R26, R31, R11 ;  /* 0x0000001f1a0b7223 */ /* 0x000fe2000000000b */
[C---:B------:R-:W-:Y:S01]  /*6d40*/  FMUL R15, R24.reuse, R15 ;  /* 0x0000000f180f7220 */ /* 0x040fe20000400000 */
[----:B------:R-:W-:Y:S01]  /*6d50*/  FMUL R12, R24, R16 ;  /* 0x00000010180c7220 */ /* 0x000fe20000400000 */
[----:B------:R-:W-:Y:S01]  /*6d60*/  FFMA R0, R26, R32, R0 ;  /* 0x000000201a007223 */ /* 0x000fe20000000000 */
[----:B------:R-:W-:Y:S01]  /*6d70*/  MOV R8, UR45 ;  /* 0x0000002d00087c02 */ /* 0x000fe20008000f00 */
[----:B------:R-:W-:Y:S01]  /*6d80*/  FMUL R13, R24, R17 ;  /* 0x00000011180d7220 */ /* 0x000fe20000400000 */
[----:B------:R-:W-:Y:S01]  /*6d90*/  FFMA R2, R26, R33, R2 ;  /* 0x000000211a027223 */ /* 0x000fe20000000002 */
[----:B------:R-:W-:Y:S01]  /*6da0*/  FMUL R14, R24, R18 ;  /* 0x00000012180e7220 */ /* 0x000fe20000400000 */
[C---:B------:R-:W-:Y:S01]  /*6db0*/  FFMA R3, R26.reuse, R34, R3 ;  /* 0x000000221a037223 */ /* 0x040fe20000000003 */
[----:B------:R-:W-:Y:S01]  /*6dc0*/  FFMA R15, R26, R35, R15 ;  /* 0x000000231a0f7223 */ /* 0x000fe2000000000f */
[----:B------:R-:W-:Y:S01]  /*6dd0*/  FMUL R19, R24, R19 ;  /* 0x0000001318137220 */ /* 0x000fe20000400000 */
[----:B------:R-:W-:Y:S01]  /*6de0*/  FFMA R12, R26, R36, R12 ;  /* 0x000000241a0c7223 */ /* 0x000fe2000000000c */
        /* <DEDUP_REMOVED lines=22> */
[----:B------:R-:W-:Y:S02]  /*6f50*/  ULEA UR5, UR45, UR44, 0xc ;  /* 0x0000002c2d057291 */ /* 0x000fe4000f8e60ff */
[----:B------:R-:W-:Y:S02]  /*6f60*/  UIADD3 UR9, UPT, UPT, UR49, 0x20, URZ ;  /* 0x0000002031097890 */ /* 0x000fe4000fffe0ff */
[----:B------:R-:W-:Y:S01]  /*6f70*/  UIADD3 UR8, UPT, UPT, UR5, 0x200, URZ ;  /* 0x0000020005087890 */ /* 0x000fe2000fffe0ff */
[----:B------:R-:W-:Y:S01]  /*6f80*/  UMOV UR10, UR50 ;  /* 0x00000032000a7c82 */ /* 0x000fe20008000000 */
[----:B------:R-:W-:Y:S01]  /*6f90*/  UMOV UR11, UR36 ;  /* 0x00000024000b7c82 */ /* 0x000fe20008000000 */
[----:B--2---:R-:W-:Y:S04]  /*6fa0*/  UIADD3 UR4, UP0, UPT, UR6, 0x680, URZ ;  /* 0x0000068006047890 */ /* 0x004fe8000ff1e0ff */
[----:B------:R-:W-:Y:S09]  /*6fb0*/  UIADD3.X UR5, UPT, UPT, URZ, UR7, URZ, UP0, !UPT ;  /* 0x00000007ff057290 */ /* 0x000ff200087fe4ff */
[----:B------:R2:W-:Y:S02]  /*6fc0*/  UTMASTG.3D [UR8], [UR4] ;  /* 0x00000008040073b5 */ /* 0x0005e40008010000 */
[----:B--2---:R0:W-:Y:S02]  /*6fd0*/  UTMACMDFLUSH ;  /* 0x00000000000079b7 */ /* 0x0041e40000000000 */
.L_x_113:
[----:B------:R-:W-:Y:S05]  /*6fe0*/  BSYNC.RECONVERGENT B0 ;  /* 0x0000000000007941 */ /* 0x000fea0003800200 */
.L_x_112:
[----:B------:R-:W-:Y:S01]  /*6ff0*/  UIADD3 UR4, UPT, UPT, UR45, 0x1, URZ ;  /* 0x000000012d047890 */ /* 0x000fe2000fffe0ff */
[----:B------:R-:W-:Y:S03]  /*7000*/  BSSY.RECONVERGENT B0, `(.L_x_114) ;  /* 0x0000008000007945 */ /* 0x000fe60003800200 */
[----:B------:R-:W-:Y:S04]  /*7010*/  UISETP.NE.AND UP0, UPT, UR4, 0x3, UPT ;  /* 0x000000030400788c */ /* 0x000fe8000bf05270 */
[----:B------:R-:W-:Y:S02]  /*7020*/  UISETP.EQ.XOR UP1, UPT, UR47, 0x3, !UP0 ;  /* 0x000000032f00788c */ /* 0x000fe4000c722a70 */
[----:B------:R-:W-:Y:S02]  /*7030*/  USEL UR46, UR4, URZ, UP0 ;  /* 0x000000ff042e7287 */ /* 0x000fe40008000000 */
[----:B------:R-:W-:Y:S04]  /*7040*/  USEL UR5, URZ, 0x1, !UP1 ;  /* 0x00000001ff057887 */ /* 0x000fe8000c800000 */
[----:B------:R-:W-:Y:S01]  /*7050*/  ULOP3.LUT UR55, UR55, UR5, URZ, 0x3c, !UPT ;  /* 0x0000000537377292 */ /* 0x000fe2000f8e3cff */
[----:B------:R-:W-:Y:S11]  /*7060*/  @P0 BRA `(.L_x_115) ;  /* 0x0000000000040947 */ /* 0x000ff60003800000 */
[----:B------:R-:W-:Y:S04]  /*7070*/  DEPBAR.LE SB0, 0x1 ;  /* 0x000080400000791a */ /* 0x000fe80000000000 */
.L_x_115:
[----:B------:R-:W-:Y:S05]  /*7080*/  BSYNC.RECONVERGENT B0 ;  /* 0x0000000000007941 */ /* 0x000fea0003800200 */
.L_x_114:
[----:B------:R-:W-:Y:S01]  /*7090*/  BAR.SYNC.DEFER_BLOCKING 0x1, 0x80 ;  /* 0x0042000000007b1d */ /* 0x000fe20000010000 */
[----:B------:R-:W-:Y:S01]  /*70a0*/  UISETP.NE.AND UP0, UPT, UR53, -0x2, UPT ;  /* 0xfffffffe3500788c */ /* 0x000fe2000bf05270 */
[----:B------:R-:W-:Y:S08]  /*70b0*/  IADD3 R22, PT, PT, R22, 0x1, RZ ;  /* 0x0000000116167810 */ /* 0x000ff00007ffe0ff */
[----:B------:R-:W-:Y:S05]  /*70c0*/  BRA.U !UP0, `(.L_x_116) ;  /* 0x0000000108287547 */ /* 0x000fea000b800000 */
[----:B------:R-:W-:Y:S01]  /*70d0*/  ISETP.NE.AND P0, PT, R61, RZ, PT ;  /* 0x000000ff3d00720c */ /* 0x000fe20003f05270 */
[----:B------:R-:W-:Y:S01]  /*70e0*/  IMAD.U32 R2, RZ, RZ, UR52 ;  /* 0x00000034ff027e24 */ /* 0x000fe2000f8e00ff */
[----:B------:R-:W-:Y:S01]  /*70f0*/  UIADD3 UR4, UPT, UPT, UR52, 0x1, URZ ;  /* 0x0000000134047890 */ /* 0x000fe2000fffe0ff */
[----:B------:R-:W-:Y:S03]  /*7100*/  IMAD.U32 R0, RZ, RZ, UR54 ;  /* 0x00000036ff007e24 */ /* 0x000fe6000f8e00ff */
[----:B------:R-:W-:Y:S04]  /*7110*/  UISETP.NE.AND UP0, UPT, UR4, 0x3, UPT ;  /* 0x000000030400788c */ /* 0x000fe8000bf05270 */
[----:B------:R-:W-:Y:S03]  /*7120*/  USEL UR52, UR4, URZ, UP0 ;  /* 0x000000ff04347287 */ /* 0x000fe60008000000 */
[----:B------:R-:W-:Y:S05]  /*7130*/  @P0 LEA R2, R2, UR44, 0x3 ;  /* 0x0000002c02020c11 */ /* 0x000fea000f8e18ff */
[----:B------:R-:W-:Y:S05]  /*7140*/  @P0 VIADD R2, R2, 0x58 ;  /* 0x0000005802020836 */ /* 0x000fea0000000000 */
[----:B------:R-:W-:Y:S04]  /*7150*/  @P0 PRMT R0, R0, 0x654, R2 ;  /* 0x0000065400000816 */ /* 0x000fe80000000002 */
[----:B------:R2:W-:Y:S03]  /*7160*/  @P0 SYNCS.ARRIVE.TRANS64.RED.A1T0 RZ, [R0+URZ], RZ ;  /* 0x000000ff00ff09a7 */ /* 0x0005e600081004ff */
.L_x_116:
[----:B------:R-:W-:Y:S01]  /*7170*/  R2UR UR6, R60 ;  /* 0x000000003c0672ca */ /* 0x000fe200000e0000 */
[----:B------:R-:W-:Y:S01]  /*7180*/  UIADD3 UR53, UPT, UPT, UR53, 0x2, URZ ;  /* 0x0000000235357890 */ /* 0x000fe2000fffe0ff */
[----:B------:R-:W-:Y:S02]  /*7190*/  R2UR UR5, R47 ;  /* 0x000000002f0572ca */ /* 0x000fe400000e0000 */
[----:B------:R-:W-:Y:S02]  /*71a0*/  R2UR UR4, R48 ;  /* 0x00000000300472ca */ /* 0x000fe400000e0000 */
[----:B------:R-:W-:Y:S02]  /*71b0*/  R2UR UR36, R58 ;  /* 0x000000003a2472ca */ /* 0x000fe400000e0000 */
[----:B------:R-:W-:Y:S02]  /*71c0*/  ISETP.NE.AND P0, PT, R51, 0x2, PT ;  /* 0x000000023300780c */ /* 0x000fe40003f05270 */
[----:B------:R-:W-:Y:S02]  /*71d0*/  ISETP.NE.AND P1, PT, R22, 0x4, PT ;  /* 0x000000041600780c */ /* 0x000fe40003f25270 */
[----:B------:R-:W-:Y:S01]  /*71e0*/  SEL R2, RZ, 0x1, P0 ;  /* 0x00000001ff027807 */ /* 0x000fe20000000000 */
[----:B------:R-:W-:Y:S01]  /*71f0*/  UISETP.NE.AND UP0, UPT, UR6, URZ, UPT ;  /* 0x000000ff0600728c */ /* 0x000fe2000bf05270 */
[----:B--2---:R-:W-:Y:S01]  /*7200*/  SEL R0, RZ, 0x1, P1 ;  /* 0x00000001ff007807 */ /* 0x004fe20000800000 */
[----:B------:R-:W-:Y:S01]  /*7210*/  UIADD3 UR30, UPT, UPT, UR37, UR5, URZ ;  /* 0x00000005251e7290 */ /* 0x000fe2000fffe0ff */
[----:B------:R-:W-:Y:S01]  /*7220*/  LOP3.LUT R52, R52, R2, RZ, 0x3c, !PT ;  /* 0x0000000234347212 */ /* 0x000fe200078e3cff */
[----:B------:R-:W-:Y:S01]  /*7230*/  UIADD3 UR26, UPT, UPT, UR38, UR4, URZ ;  /* 0x00000004261a7290 */ /* 0x000fe2000fffe0ff */
[----:B------:R-:W-:Y:S02]  /*7240*/  LOP3.LUT R53, R53, R0, RZ, 0x3c, !PT ;  /* 0x0000000035357212 */ /* 0x000fe400078e3cff */
[----:B------:R-:W-:Y:S02]  /*7250*/  SEL R51, R51, RZ, P0 ;  /* 0x000000ff33337207 */ /* 0x000fe40000000000 */
[----:B------:R-:W-:Y:S01]  /*7260*/  SEL R22, R22, RZ, P1 ;  /* 0x000000ff16167207 */ /* 0x000fe20000800000 */
[----:B------:R-:W-:Y:S06]  /*7270*/  BRA.U UP0, `(.L_x_117) ;  /* 0xffffffdd005c7547 */ /* 0x000fec000b83ffff */
[----:B------:R-:W-:-:S13]  /*7280*/  R2UR UR4, R49 ;  /* 0x00000000310472ca */ /* 0x000fda00000e0000 */
[----:B------:R-:W-:-:S09]  /*7290*/  UISETP.NE.AND UP0, UPT, UR4, URZ, UPT ;  /* 0x000000ff0400728c */ /* 0x000fd2000bf05270 */
[----:B------:R-:W-:Y:S05]  /*72a0*/  BRA.U !UP0, `(.L_x_118) ;  /* 0x0000000108487547 */ /* 0x000fea000b800000 */
[----:B------:R-:W2:Y:S02]  /*72b0*/  LDCU.64 UR4, c[0x0][0x890] ;  /* 0x00011200ff0477ac */ /* 0x000ea40008000a00 */
[----:B--2---:R-:W-:-:S04]  /*72c0*/  UISETP.NE.U32.AND UP0, UPT, UR4, URZ, UPT ;  /* 0x000000ff0400728c */ /* 0x004fc8000bf05070 */
[----:B------:R-:W-:-:S09]  /*72d0*/  UISETP.NE.AND.EX UP0, UPT, UR5, URZ, UPT, UP0 ;  /* 0x000000ff0500728c */ /* 0x000fd2000bf05300 */
[----:B------:R-:W-:Y:S05]  /*72e0*/  BRA.U UP0, `(.L_x_119) ;  /* 0x00000001000c7547 */ /* 0x000fea000b800000 */
[----:B------:R-:W-:-:S13]  /*72f0*/  FSETP.NEU.AND P0, PT, R26, RZ, PT ;  /* 0x000000ff1a00720b */ /* 0x000fda0003f0d000 */
[----:B------:R-:W-:Y:S05]  /*7300*/  @!P0 EXIT ;  /* 0x000000000000894d */ /* 0x000fea0003800000 */
[----:B------:R-:W-:Y:S05]  /*7310*/  BRA `(.L_x_118) ;  /* 0x00000000002c7947 */ /* 0x000fea0003800000 */
.L_x_119:
[----:B------:R-:W-:Y:S01]  /*7320*/  ISETP.NE.AND P0, PT, R50, RZ, PT ;  /* 0x000000ff3200720c */ /* 0x000fe20003f05270 */
[----:B------:R-:W-:-:S12]  /*7330*/  BSSY.RECONVERGENT B0, `(.L_x_118) ;  /* 0x0000009000007945 */ /* 0x000fd80003800200 */
[----:B------:R-:W-:Y:S05]  /*7340*/  @P0 BRA `(.L_x_120) ;  /* 0x0000000000140947 */ /* 0x000fea0003800000 */
[----:B------:R-:W2:Y:S02]  /*7350*/  LDCU.64 UR4, c[0x0][0x888] ;  /* 0x00011100ff0477ac */ /* 0x000ea40008000a00 */
[----:B--2---:R-:W-:-:S04]  /*7360*/  ISETP.NE.U32.AND P0, PT, RZ, UR4, PT ;  /* 0x00000004ff007c0c */ /* 0x004fc8000bf05070 */
[----:B------:R-:W-:-:S13]  /*7370*/  ISETP.NE.AND.EX P0, PT, RZ, UR5, PT, P0 ;  /* 0x00000005ff007c0c */ /* 0x000fda000bf05300 */
[----:B------:R-:W-:Y:S05]  /*7380*/  @!P0 EXIT ;  /* 0x000000000000894d */ /* 0x000fea0003800000 */
[----:B------:R-:W-:Y:S05]  /*7390*/  BRA `(.L_x_121) ;  /* 0x0000000000087947 */ /* 0x000fea0003800000 */
.L_x_120:
[----:B------:R-:W-:-:S13]  /*73a0*/  FSETP.NEU.AND P0, PT, R26, RZ, PT ;  /* 0x000000ff1a00720b */ /* 0x000fda0003f0d000 */
[----:B------:R-:W-:Y:S05]  /*73b0*/  @!P0 EXIT ;  /* 0x000000000000894d */ /* 0x000fea0003800000 */
.L_x_121:
[----:B------:R-:W-:Y:S05]  /*73c0*/  BSYNC.RECONVERGENT B0 ;  /* 0x0000000000007941 */ /* 0x000fea0003800200 */
.L_x_118:
[----:B------:R-:W-:Y:S01]  /*73d0*/  ULEA UR4, UR52, UR44, 0x3 ;  /* 0x0000002c34047291 */ /* 0x000fe2000f8e18ff */
[----:B------:R-:W-:-:S04]  /*73e0*/  DEPBAR.LE SB0, 0x0 ;  /* 0x000080000000791a */ /* 0x000fc80000000000 */
[----:B------:R-:W-:-:S04]  /*73f0*/  UIADD3 UR4, UPT, UPT, UR4, 0x58, URZ ;  /* 0x0000005804047890 */ /* 0x000fc8000fffe0ff */
[----:B------:R-:W-:-:S09]  /*7400*/  UPRMT UR4, UR54, 0x654, UR4 ;  /* 0x0000065436047896 */ /* 0x000fd20008000004 */
[----:B------:R-:W-:Y:S01]  /*7410*/  SYNCS.ARRIVE.TRANS64.RED.A1T0 RZ, [UR4], RZ ;  /* 0x000000ffffff79a7 */ /* 0x000fe20008100404 */
[----:B------:R-:W-:Y:S05]  /*7420*/  EXIT ;  /* 0x000000000000794d */ /* 0x000fea0003800000 */
.L_x_24:
[----:B--2---:R2:W3:Y:S02]  /*7430*/  SYNCS.PHASECHK.TRANS64.TRYWAIT P0, [R0+URZ+0xf0], R2 ;  /* 0x0000f002000075a7 */ /* 0x0044e400080011ff */
[----:B---3--:R-:W-:Y:S05]  /*7440*/  @!P0 NANOSLEEP.SYNCS 0x989680 ;  /* 0x009896800000895d */ /* 0x008fea0003900000 */
[----:B------:R-:W3:Y:S02]  /*7450*/  @!P0 SYNCS.PHASECHK.TRANS64 P0, [R0+URZ+0xf0], R2 ;  /* 0x0000f002000085a7 */ /* 0x000ee400080010ff */
[----:B---3--:R-:W-:Y:S05]  /*7460*/  @!P0 BRA `(.L_x_24) ;  /* 0xfffffffc00f08947 */ /* 0x008fea000383ffff */
[----:B------:R-:W-:Y:S05]  /*7470*/  BRA `(.L_x_122) ;  /* 0xffffffa4000c7947 */ /* 0x000fea000383ffff */
.L_x_27:
[----:B-1----:R-:W-:-:S07]  /*7480*/  MOV R0, UR33 ;  /* 0x0000002100007c02 */ /* 0x002fce0008000f00 */
.L_x_123:
[----:B-1----:R1:W2:Y:S02]  /*7490*/  SYNCS.PHASECHK.TRANS64.TRYWAIT P0, [R0+URZ+0x20], R3 ;  /* 0x00002003000075a7 */ /* 0x0022a400080011ff */
[----:B--2---:R-:W-:Y:S05]  /*74a0*/  @!P0 NANOSLEEP.SYNCS 0x989680 ;  /* 0x009896800000895d */ /* 0x004fea0003900000 */
[----:B------:R-:W2:Y:S02]  /*74b0*/  @!P0 SYNCS.PHASECHK.TRANS64 P0, [R0+URZ+0x20], R3 ;  /* 0x00002003000085a7 */ /* 0x000ea400080010ff */
[----:B--2---:R-:W-:Y:S05]  /*74c0*/  @!P0 BRA `(.L_x_123) ;  /* 0xfffffffc00f08947 */ /* 0x004fea000383ffff */
[----:B------:R-:W-:Y:S05]  /*74d0*/  BRA `(.L_x_26) ;  /* 0xffffffa400547947 */ /* 0x000fea000383ffff */
.L_x_34:
[----:B-1----:R-:W-:-:S07]  /*74e0*/  MOV R0, UR17 ;  /* 0x0000001100007c02 */ /* 0x002fce0008000f00 */
.L_x_124:
[----:B-1----:R1:W2:Y:S02]  /*74f0*/  SYNCS.PHASECHK.TRANS64.TRYWAIT P0, [R0+URZ+0x20], R3 ;  /* 0x00002003000075a7 */ /* 0x0022a400080011ff */
[----:B--2---:R-:W-:Y:S05]  /*7500*/  @!P0 NANOSLEEP.SYNCS 0x989680 ;  /* 0x009896800000895d */ /* 0x004fea0003900000 */
[----:B------:R-:W2:Y:S02]  /*7510*/  @!P0 SYNCS.PHASECHK.TRANS64 P0, [R0+URZ+0x20], R3 ;  /* 0x00002003000085a7 */ /* 0x000ea400080010ff */
[----:B--2---:R-:W-:Y:S05]  /*7520*/  @!P0 BRA `(.L_x_124) ;  /* 0xfffffffc00f08947 */ /* 0x004fea000383ffff */
[----:B------:R-:W-:Y:S05]  /*7530*/  BRA `(.L_x_33) ;  /* 0xffffffa800107947 */ /* 0x000fea000383ffff */
.L_x_39:
[----:B-1----:R1:W2:Y:S02]  /*7540*/  SYNCS.PHASECHK.TRANS64.TRYWAIT P0, [R3+URZ+0x80], R0 ;  /* 0x00008000030075a7 */ /* 0x0022a400080011ff */
[----:B--2---:R-:W-:Y:S05]  /*7550*/  @!P0 NANOSLEEP.SYNCS 0x989680 ;  /* 0x009896800000895d */ /* 0x004fea0003900000 */
[----:B------:R-:W2:Y:S02]  /*7560*/  @!P0 SYNCS.PHASECHK.TRANS64 P0, [R3+URZ+0x80], R0 ;  /* 0x00008000030085a7 */ /* 0x000ea400080010ff */
[----:B--2---:R-:W-:Y:S05]  /*7570*/  @!P0 BRA `(.L_x_39) ;  /* 0xfffffffc00f08947 */ /* 0x004fea000383ffff */
[----:B------:R-:W-:Y:S05]  /*7580*/  BRA `(.L_x_125) ;  /* 0xffffffa800b47947 */ /* 0x000fea000383ffff */
.L_x_43:
[----:B------:R-:W-:-:S07]  /*7590*/  MOV R0, UR4 ;  /* 0x0000000400007c02 */ /* 0x000fce0008000f00 */
.L_x_126:
[----:B-1----:R1:W2:Y:S02]  /*75a0*/  SYNCS.PHASECHK.TRANS64.TRYWAIT P0, [R0+URZ], R2 ;  /* 0x00000002000075a7 */ /* 0x0022a400080011ff */
[----:B--2---:R-:W-:Y:S05]  /*75b0*/  @!P0 NANOSLEEP.SYNCS 0x989680 ;  /* 0x009896800000895d */ /* 0x004fea0003900000 */
[----:B------:R-:W2:Y:S02]  /*75c0*/  @!P0 SYNCS.PHASECHK.TRANS64 P0, [R0+URZ], R2 ;  /* 0x00000002000085a7 */ /* 0x000ea400080010ff */
[----:B--2---:R-:W-:Y:S05]  /*75d0*/  @!P0 BRA `(.L_x_126) ;  /* 0xfffffffc00f08947 */ /* 0x004fea000383ffff */
[----:B------:R-:W-:Y:S05]  /*75e0*/  BRA `(.L_x_127) ;  /* 0xffffffb000607947 */ /* 0x000fea000383ffff */
.L_x_44:
[----:B------:R-:W-:-:S07]  /*75f0*/  MOV R0, UR5 ;  /* 0x0000000500007c02 */ /* 0x000fce0008000f00 */
.L_x_128:
[----:B-1----:R1:W2:Y:S02]  /*7600*/  SYNCS.PHASECHK.TRANS64.TRYWAIT P0, [R0+URZ], R3 ;  /* 0x00000003000075a7 */ /* 0x0022a400080011ff */
[----:B--2---:R-:W-:Y:S05]  /*7610*/  @!P0 NANOSLEEP.SYNCS 0x989680 ;  /* 0x009896800000895d */ /* 0x004fea0003900000 */
[----:B------:R-:W2:Y:S02]  /*7620*/  @!P0 SYNCS.PHASECHK.TRANS64 P0, [R0+URZ], R3 ;  /* 0x00000003000085a7 */ /* 0x000ea400080010ff */
[----:B--2---:R-:W-:Y:S05]  /*7630*/  @!P0 BRA `(.L_x_128) ;  /* 0xfffffffc00f08947 */ /* 0x004fea000383ffff */
[----:B------:R-:W-:Y:S05]  /*7640*/  BRA `(.L_x_129) ;  /* 0xffffffb0006c7947 */ /* 0x000fea000383ffff */
.L_x_45:
[----:B------:R-:W-:-:S07]  /*7650*/  MOV R0, UR5 ;  /* 0x0000000500007c02 */ /* 0x000fce0008000f00 */
.L_x_130:
[----:B-1----:R1:W2:Y:S02]  /*7660*/  SYNCS.PHASECHK.TRANS64.TRYWAIT P0, [R0+URZ], R3 ;  /* 0x00000003000075a7 */ /* 0x0022a400080011ff */
[----:B--2---:R-:W-:Y:S05]  /*7670*/  @!P0 NANOSLEEP.SYNCS 0x989680 ;  /* 0x009896800000895d */ /* 0x004fea0003900000 */
[----:B------:R-:W2:Y:S02]  /*7680*/  @!P0 SYNCS.PHASECHK.TRANS64 P0, [R0+URZ], R3 ;  /* 0x00000003000085a7 */ /* 0x000ea400080010ff */
[----:B--2---:R-:W-:Y:S05]  /*7690*/  @!P0 BRA `(.L_x_130) ;  /* 0xfffffffc00f08947 */ /* 0x004fea000383ffff */
[----:B------:R-:W-:Y:S05]  /*76a0*/  BRA `(.L_x_131) ;  /* 0xffffffb000787947 */ /* 0x000fea000383ffff */
.L_x_48:
[----:B-1----:R1:W2:Y:S02]  /*76b0*/  SYNCS.PHASECHK.TRANS64.TRYWAIT P0, [R2+URZ+0xe0], R4 ;  /* 0x0000e004020075a7 */ /* 0x0022a400080011ff */
[----:B--2---:R-:W-:Y:S05]  /*76c0*/  @!P0 NANOSLEEP.SYNCS 0x989680 ;  /* 0x009896800000895d */ /* 0x004fea0003900000 */
[----:B------:R-:W2:Y:S02]  /*76d0*/  @!P0 SYNCS.PHASECHK.TRANS64 P0, [R2+URZ+0xe0], R4 ;  /* 0x0000e004020085a7 */ /* 0x000ea400080010ff */
[----:B--2---:R-:W-:Y:S05]  /*76e0*/  @!P0 BRA `(.L_x_48) ;  /* 0xfffffffc00f08947 */ /* 0x004fea000383ffff */
[----:B------:R-:W-:Y:S05]  /*76f0*/  BRA `(.L_x_132) ;  /* 0xffffffb000d47947 */ /* 0x000fea000383ffff */
.L_x_49:
[----:B------:R-:W-:-:S07]  /*7700*/  MOV R2, UR4 ;  /* 0x0000000400027c02 */ /* 0x000fce0008000f00 */
.L_x_133:
[----:B-1----:R1:W2:Y:S02]  /*7710*/  SYNCS.PHASECHK.TRANS64.TRYWAIT P0, [R2+URZ+0x90], R5 ;  /* 0x00009005020075a7 */ /* 0x0022a400080011ff */
[----:B--2---:R-:W-:Y:S05]  /*7720*/  @!P0 NANOSLEEP.SYNCS 0x989680 ;  /* 0x009896800000895d */ /* 0x004fea0003900000 */
[----:B------:R-:W2:Y:S02]  /*7730*/  @!P0 SYNCS.PHASECHK.TRANS64 P0, [R2+URZ+0x90], R5 ;  /* 0x00009005020085a7 */ /* 0x000ea400080010ff */
[----:B--2---:R-:W-:Y:S05]  /*7740*/  @!P0 BRA `(.L_x_133) ;  /* 0xfffffffc00f08947 */ /* 0x004fea000383ffff */
[----:B------:R-:W-:Y:S05]  /*7750*/  BRA `(.L_x_134) ;  /* 0xffffffb000e47947 */ /* 0x000fea000383ffff */
.L_x_50:
[----:B-1----:R1:W2:Y:S02]  /*7760*/  SYNCS.PHASECHK.TRANS64.TRYWAIT P1, [R2+URZ+0x80], R4 ;  /* 0x00008004020075a7 */ /* 0x0022a400080211ff */
[----:B--2---:R-:W-:Y:S05]  /*7770*/  @!P1 NANOSLEEP.SYNCS 0x989680 ;  /* 0x009896800000995d */ /* 0x004fea0003900000 */
[----:B------:R-:W2:Y:S02]  /*7780*/  @!P1 SYNCS.PHASECHK.TRANS64 P1, [R2+URZ+0x80], R4 ;  /* 0x00008004020095a7 */ /* 0x000ea400080210ff */
[----:B--2---:R-:W-:Y:S05]  /*7790*/  @!P1 BRA `(.L_x_50) ;  /* 0xfffffffc00f09947 */ /* 0x004fea000383ffff */
[----:B------:R-:W-:Y:S05]  /*77a0*/  BRA `(.L_x_135) ;  /* 0xffffffb400147947 */ /* 0x000fea000383ffff */
.L_x_53:
[----:B------:R-:W-:-:S07]  /*77b0*/  MOV R0, UR4 ;  /* 0x0000000400007c02 */ /* 0x000fce0008000f00 */
.L_x_136:
[----:B-1----:R1:W2:Y:S02]  /*77c0*/  SYNCS.PHASECHK.TRANS64.TRYWAIT P0, [R0+URZ+0x90], R2 ;  /* 0x00009002000075a7 */ /* 0x0022a400080011ff */
[----:B--2---:R-:W-:Y:S05]  /*77d0*/  @!P0 NANOSLEEP.SYNCS 0x989680 ;  /* 0x009896800000895d */ /* 0x004fea0003900000 */
[----:B------:R-:W2:Y:S02]  /*77e0*/  @!P0 SYNCS.PHASECHK.TRANS64 P0, [R0+URZ+0x90], R2 ;  /* 0x00009002000085a7 */ /* 0x000ea400080010ff */
[----:B--2---:R-:W-:Y:S05]  /*77f0*/  @!P0 BRA `(.L_x_136) ;  /* 0xfffffffc00f08947 */ /* 0x004fea000383ffff */
[----:B------:R-:W-:Y:S05]  /*7800*/  BRA `(.L_x_52) ;  /* 0xffffffb400687947 */ /* 0x000fea000383ffff */
.L_x_60:
[----:B-1----:R1:W2:Y:S02]  /*7810*/  SYNCS.PHASECHK.TRANS64.TRYWAIT P1, [R0+URZ+0x80], R2 ;  /* 0x00008002000075a7 */ /* 0x0022a400080211ff */
[----:B--2---:R-:W-:Y:S05]  /*7820*/  @!P1 NANOSLEEP.SYNCS 0x989680 ;  /* 0x009896800000995d */ /* 0x004fea0003900000 */
[----:B------:R-:W2:Y:S02]  /*7830*/  @!P1 SYNCS.PHASECHK.TRANS64 P1, [R0+URZ+0x80], R2 ;  /* 0x00008002000095a7 */ /* 0x000ea400080210ff */
[----:B--2---:R-:W-:Y:S05]  /*7840*/  @!P1 BRA `(.L_x_60) ;  /* 0xfffffffc00f09947 */ /* 0x004fea000383ffff */
[----:B------:R-:W-:Y:S05]  /*7850*/  BRA `(.L_x_137) ;  /* 0xffffffb800cc7947 */ /* 0x000fea000383ffff */
.L_x_61:
[----:B------:R-:W-:-:S07]  /*7860*/  MOV R2, UR23 ;  /* 0x0000001700027c02 */ /* 0x000fce0008000f00 */
.L_x_138:
[----:B-1----:R1:W2:Y:S02]  /*7870*/  SYNCS.PHASECHK.TRANS64.TRYWAIT P0, [R2+URZ+0xc0], R0 ;  /* 0x0000c000020075a7 */ /* 0x0022a400080011ff */
[----:B--2---:R-:W-:Y:S05]  /*7880*/  @!P0 NANOSLEEP.SYNCS 0x989680 ;  /* 0x009896800000895d */ /* 0x004fea0003900000 */
[----:B------:R-:W2:Y:S02]  /*7890*/  @!P0 SYNCS.PHASECHK.TRANS64 P0, [R2+URZ+0xc0], R0 ;  /* 0x0000c000020085a7 */ /* 0x000ea400080010ff */
[----:B--2---:R-:W-:Y:S05]  /*78a0*/  @!P0 BRA `(.L_x_138) ;  /* 0xfffffffc00f08947 */ /* 0x004fea000383ffff */
[----:B------:R-:W-:Y:S05]  /*78b0*/  BRA `(.L_x_139) ;  /* 0xffffffbc001c7947 */ /* 0x000fea000383ffff */
.L_x_64:
[----:B------:R-:W-:Y:S07]  /*78c0*/  MOV R0, UR5 ;  /* 0x0000000500007c02 */ /* 0x000fee0008000f00 */
.L_x_140:
[----:B-1----:R1:W2:Y:S02]  /*78d0*/  SYNCS.PHASECHK.TRANS64.TRYWAIT P0, [R0+URZ], R2 ;  /* 0x00000002000075a7 */ /* 0x0022a400080011ff */
[----:B--2---:R-:W-:Y:S05]  /*78e0*/  @!P0 NANOSLEEP.SYNCS 0x989680 ;  /* 0x009896800000895d */ /* 0x004fea0003900000 */
[----:B------:R-:W2:Y:S02]  /*78f0*/  @!P0 SYNCS.PHASECHK.TRANS64 P0, [R0+URZ], R2 ;  /* 0x00000002000085a7 */ /* 0x000ea400080010ff */
[----:B--2---:R-:W-:Y:S05]  /*7900*/  @!P0 BRA `(.L_x_140) ;  /* 0xfffffffc00f08947 */ /* 0x004fea000383ffff */
[----:B------:R-:W-:Y:S05]  /*7910*/  BRA `(.L_x_63) ;  /* 0xffffffbc00387947 */ /* 0x000fea000383ffff */
.L_x_67:
[----:B------:R-:W-:-:S07]  /*7920*/  MOV R0, UR4 ;  /* 0x0000000400007c02 */ /* 0x000fce0008000f00 */
.L_x_141:
[----:B--2---:R2:W4:Y:S02]  /*7930*/  SYNCS.PHASECHK.TRANS64.TRYWAIT P0, [R0+URZ], R2 ;  /* 0x00000002000075a7 */ /* 0x00452400080011ff */
[----:B----4-:R-:W-:Y:S05]  /*7940*/  @!P0 NANOSLEEP.SYNCS 0x989680 ;  /* 0x009896800000895d */ /* 0x010fea0003900000 */
[----:B------:R-:W4:Y:S02]  /*7950*/  @!P0 SYNCS.PHASECHK.TRANS64 P0, [R0+URZ], R2 ;  /* 0x00000002000085a7 */ /* 0x000f2400080010ff */
[----:B----4-:R-:W-:Y:S05]  /*7960*/  @!P0 BRA `(.L_x_141) ;  /* 0xfffffffc00f08947 */ /* 0x010fea000383ffff */
[----:B------:R-:W-:Y:S05]  /*7970*/  BRA `(.L_x_142) ;  /* 0xffffffbc00ec7947 */ /* 0x000fea000383ffff */
.L_x_68:
[----:B------:R-:W-:-:S07]  /*7980*/  MOV R0, UR5 ;  /* 0x0000000500007c02 */ /* 0x000fce0008000f00 */
.L_x_143:
[----:B-1----:R1:W2:Y:S02]  /*7990*/  SYNCS.PHASECHK.TRANS64.TRYWAIT P0, [R0+URZ], R3 ;  /* 0x00000003000075a7 */ /* 0x0022a400080011ff */
[----:B--2---:R-:W-:Y:S05]  /*79a0*/  @!P0 NANOSLEEP.SYNCS 0x989680 ;  /* 0x009896800000895d */ /* 0x004fea0003900000 */
[----:B------:R-:W2:Y:S02]  /*79b0*/  @!P0 SYNCS.PHASECHK.TRANS64 P0, [R0+URZ], R3 ;  /* 0x00000003000085a7 */ /* 0x000ea400080010ff */
[----:B--2---:R-:W-:Y:S05]  /*79c0*/  @!P0 BRA `(.L_x_143) ;  /* 0xfffffffc00f08947 */ /* 0x004fea000383ffff */
[----:B------:R-:W-:Y:S05]  /*79d0*/  BRA `(.L_x_144) ;  /* 0xffffffbc00f87947 */ /* 0x000fea000383ffff */
.L_x_69:
[----:B------:R-:W-:-:S07]  /*79e0*/  MOV R0, UR5 ;  /* 0x0000000500007c02 */ /* 0x000fce0008000f00 */
.L_x_145:
[----:B-1----:R1:W2:Y:S02]  /*79f0*/  SYNCS.PHASECHK.TRANS64.TRYWAIT P0, [R0+URZ], R3 ;  /* 0x00000003000075a7 */ /* 0x0022a400080011ff */
[----:B--2---:R-:W-:Y:S05]  /*7a00*/  @!P0 NANOSLEEP.SYNCS 0x989680 ;  /* 0x009896800000895d */ /* 0x004fea0003900000 */
[----:B------:R-:W2:Y:S02]  /*7a10*/  @!P0 SYNCS.PHASECHK.TRANS64 P0, [R0+URZ], R3 ;  /* 0x00000003000085a7 */ /* 0x000ea400080010ff */
[----:B--2---:R-:W-:Y:S05]  /*7a20*/  @!P0 BRA `(.L_x_145) ;  /* 0xfffffffc00f08947 */ /* 0x004fea000383ffff */
[----:B------:R-:W-:Y:S05]  /*7a30*/  BRA `(.L_x_146) ;  /* 0xffffffc000047947 */ /* 0x000fea000383ffff */
.L_x_70:
[----:B-1----:R-:W-:-:S07]  /*7a40*/  MOV R0, UR4 ;  /* 0x0000000400007c02 */ /* 0x002fce0008000f00 */
.L_x_147:
[----:B-1----:R1:W2:Y:S02]  /*7a50*/  SYNCS.PHASECHK.TRANS64.TRYWAIT P0, [R0+URZ], R2 ;  /* 0x00000002000075a7 */ /* 0x0022a400080011ff */
[----:B--2---:R-:W-:Y:S05]  /*7a60*/  @!P0 NANOSLEEP.SYNCS 0x989680 ;  /* 0x009896800000895d */ /* 0x004fea0003900000 */
[----:B------:R-:W2:Y:S02]  /*7a70*/  @!P0 SYNCS.PHASECHK.TRANS64 P0, [R0+URZ], R2 ;  /* 0x00000002000085a7 */ /* 0x000ea400080010ff */
[----:B--2---:R-:W-:Y:S05]  /*7a80*/  @!P0 BRA `(.L_x_147) ;  /* 0xfffffffc00f08947 */ /* 0x004fea000383ffff */
[----:B------:R-:W-:Y:S05]  /*7a90*/  BRA `(.L_x_148) ;  /* 0xffffffc000107947 */ /* 0x000fea000383ffff */
.L_x_75:
[----:B---3--:R3:W1:Y:S02]  /*7aa0*/  SYNCS.PHASECHK.TRANS64.TRYWAIT P0, [R12+URZ+0x80], R0 ;  /* 0x000080000c0075a7 */ /* 0x00866400080011ff */
[----:B-1----:R-:W-:Y:S05]  /*7ab0*/  @!P0 NANOSLEEP.SYNCS 0x989680 ;  /* 0x009896800000895d */ /* 0x002fea0003900000 */
[----:B------:R-:W1:Y:S02]  /*7ac0*/  @!P0 SYNCS.PHASECHK.TRANS64 P0, [R12+URZ+0x80], R0 ;  /* 0x000080000c0085a7 */ /* 0x000e6400080010ff */
[----:B-1----:R-:W-:Y:S05]  /*7ad0*/  @!P0 BRA `(.L_x_75) ;  /* 0xfffffffc00f08947 */ /* 0x002fea000383ffff */
[----:B------:R-:W-:Y:S05]  /*7ae0*/  BRA `(.L_x_149) ;  /* 0xffffffc400207947 */ /* 0x000fea000383ffff */
.L_x_78:
[----:B-1----:R-:W-:Y:S07]  /*7af0*/  MOV R0, UR24 ;  /* 0x0000001800007c02 */ /* 0x002fee0008000f00 */
.L_x_150:
[----:B-1----:R1:W2:Y:S02]  /*7b00*/  SYNCS.PHASECHK.TRANS64.TRYWAIT P2, [R0+URZ+0x78], R6 ;  /* 0x00007806000075a7 */ /* 0x0022a400080411ff */
[----:B--2---:R-:W-:Y:S05]  /*7b10*/  @!P2 NANOSLEEP.SYNCS 0x989680 ;  /* 0x009896800000a95d */ /* 0x004fea0003900000 */
[----:B------:R-:W2:Y:S02]  /*7b20*/  @!P2 SYNCS.PHASECHK.TRANS64 P2, [R0+URZ+0x78], R6 ;  /* 0x000078060000a5a7 */ /* 0x000ea400080410ff */
[----:B--2---:R-:W-:Y:S05]  /*7b30*/  @!P2 BRA `(.L_x_150) ;  /* 0xfffffffc00f0a947 */ /* 0x004fea000383ffff */
[----:B------:R-:W-:Y:S05]  /*7b40*/  BRA `(.L_x_77) ;  /* 0xffffffc800847947 */ /* 0x000fea000383ffff */
.L_x_81:
[----:B------:R-:W-:Y:S07]  /*7b50*/  MOV R0, UR4 ;  /* 0x0000000400007c02 */ /* 0x000fee0008000f00 */
.L_x_151:
[----:B-1----:R1:W2:Y:S02]  /*7b60*/  SYNCS.PHASECHK.TRANS64.TRYWAIT P0, [R0+URZ+0x58], R9 ;  /* 0x00005809000075a7 */ /* 0x0022a400080011ff */
[----:B--2---:R-:W-:Y:S05]  /*7b70*/  @!P0 NANOSLEEP.SYNCS 0x989680 ;  /* 0x009896800000895d */ /* 0x004fea0003900000 */
[----:B------:R-:W2:Y:S02]  /*7b80*/  @!P0 SYNCS.PHASECHK.TRANS64 P0, [R0+URZ+0x58], R9 ;  /* 0x00005809000085a7 */ /* 0x000ea400080010ff */
[----:B--2---:R-:W-:Y:S05]  /*7b90*/  @!P0 BRA `(.L_x_151) ;  /* 0xfffffffc00f08947 */ /* 0x004fea000383ffff */
[----:B------:R-:W-:Y:S05]  /*7ba0*/  BRA `(.L_x_152) ;  /* 0xffffffc800e47947 */ /* 0x000fea000383ffff */
.L_x_82:
[----:B------:R-:W-:Y:S07]  /*7bb0*/  MOV R6, UR5 ;  /* 0x0000000500067c02 */ /* 0x000fee0008000f00 */
.L_x_153:
[----:B-1----:R1:W2:Y:S02]  /*7bc0*/  SYNCS.PHASECHK.TRANS64.TRYWAIT P0, [R6+URZ+0x58], R0 ;  /* 0x00005800060075a7 */ /* 0x0022a400080011ff */
[----:B--2---:R-:W-:Y:S05]  /*7bd0*/  @!P0 NANOSLEEP.SYNCS 0x989680 ;  /* 0x009896800000895d */ /* 0x004fea0003900000 */
[----:B------:R-:W2:Y:S02]  /*7be0*/  @!P0 SYNCS.PHASECHK.TRANS64 P0, [R6+URZ+0x58], R0 ;  /* 0x00005800060085a7 */ /* 0x000ea400080010ff */
[----:B--2---:R-:W-:Y:S05]  /*7bf0*/  @!P0 BRA `(.L_x_153) ;  /* 0xfffffffc00f08947 */ /* 0x004fea000383ffff */
[----:B------:R-:W-:Y:S05]  /*7c00*/  BRA `(.L_x_154) ;  /* 0xffffffcc00407947 */ /* 0x000fea000383ffff */
.L_x_84:
[----:B------:R-:W-:-:S07]  /*7c10*/  MOV R0, UR4 ;  /* 0x0000000400007c02 */ /* 0x000fce0008000f00 */
.L_x_155:
[----:B-1----:R1:W2:Y:S02]  /*7c20*/  SYNCS.PHASECHK.TRANS64.TRYWAIT P0, [R0+URZ], R2 ;  /* 0x00000002000075a7 */ /* 0x0022a400080011ff */
[----:B--2---:R-:W-:Y:S05]  /*7c30*/  @!P0 NANOSLEEP.SYNCS 0x989680 ;  /* 0x009896800000895d */ /* 0x004fea0003900000 */
[----:B------:R-:W2:Y:S02]  /*7c40*/  @!P0 SYNCS.PHASECHK.TRANS64 P0, [R0+URZ], R2 ;  /* 0x00000002000085a7 */ /* 0x000ea400080010ff */
[----:B--2---:R-:W-:Y:S05]  /*7c50*/  @!P0 BRA `(.L_x_155) ;  /* 0xfffffffc00f08947 */ /* 0x004fea000383ffff */
[----:B------:R-:W-:Y:S05]  /*7c60*/  BRA `(.L_x_156) ;  /* 0xffffffcc00d07947 */ /* 0x000fea000383ffff */
.L_x_85:
[----:B------:R-:W-:-:S07]  /*7c70*/  MOV R0, UR5 ;  /* 0x0000000500007c02 */ /* 0x000fce0008000f00 */
.L_x_157:
[----:B-1----:R1:W2:Y:S02]  /*7c80*/  SYNCS.PHASECHK.TRANS64.TRYWAIT P0, [R0+URZ], R2 ;  /* 0x00000002000075a7 */ /* 0x0022a400080011ff */
[----:B--2---:R-:W-:Y:S05]  /*7c90*/  @!P0 NANOSLEEP.SYNCS 0x989680 ;  /* 0x009896800000895d */ /* 0x004fea0003900000 */
[----:B------:R-:W2:Y:S02]  /*7ca0*/  @!P0 SYNCS.PHASECHK.TRANS64 P0, [R0+URZ], R2 ;  /* 0x00000002000085a7 */ /* 0x000ea400080010ff */
[----:B--2---:R-:W-:Y:S05]  /*7cb0*/  @!P0 BRA `(.L_x_157) ;  /* 0xfffffffc00f08947 */ /* 0x004fea000383ffff */
[----:B------:R-:W-:Y:S05]  /*7cc0*/  BRA `(.L_x_158) ;  /* 0xffffffcc00dc7947 */ /* 0x000fea000383ffff */
.L_x_87:
[----:B-1----:R1:W2:Y:S02]  /*7cd0*/  SYNCS.PHASECHK.TRANS64.TRYWAIT P0, [R0+URZ+0x80], R2 ;  /* 0x00008002000075a7 */ /* 0x0022a400080011ff */
[----:B--2---:R-:W-:Y:S05]  /*7ce0*/  @!P0 NANOSLEEP.SYNCS 0x989680 ;  /* 0x009896800000895d */ /* 0x004fea0003900000 */
[----:B------:R-:W2:Y:S02]  /*7cf0*/  @!P0 SYNCS.PHASECHK.TRANS64 P0, [R0+URZ+0x80], R2 ;  /* 0x00008002000085a7 */ /* 0x000ea400080010ff */
[----:B--2---:R-:W-:Y:S05]  /*7d00*/  @!P0 BRA `(.L_x_87) ;  /* 0xfffffffc00f08947 */ /* 0x004fea000383ffff */
[----:B------:R-:W-:Y:S05]  /*7d10*/  BRA `(.L_x_159) ;  /* 0xffffffd000c87947 */ /* 0x000fea000383ffff */
.L_x_97:
[----:B-1----:R1:W3:Y:S02]  /*7d20*/  SYNCS.PHASECHK.TRANS64.TRYWAIT P1, [R2+URZ+0x40], R4 ;  /* 0x00004004020075a7 */ /* 0x0022e400080211ff */
[----:B---3--:R-:W-:Y:S05]  /*7d30*/  @!P1 NANOSLEEP.SYNCS 0x989680 ;  /* 0x009896800000995d */ /* 0x008fea0003900000 */
[----:B------:R-:W3:Y:S02]  /*7d40*/  @!P1 SYNCS.PHASECHK.TRANS64 P1, [R2+URZ+0x40], R4 ;  /* 0x00004004020095a7 */ /* 0x000ee400080210ff */
[----:B---3--:R-:W-:Y:S05]  /*7d50*/  @!P1 BRA `(.L_x_97) ;  /* 0xfffffffc00f09947 */ /* 0x008fea000383ffff */
[----:B------:R-:W-:Y:S05]  /*7d60*/  BRA `(.L_x_96) ;  /* 0xffffffe000387947 */ /* 0x000fea000383ffff */
.L_x_99:
[----:B-1----:R1:W2:Y:S02]  /*7d70*/  SYNCS.PHASECHK.TRANS64.TRYWAIT P0, [R27+URZ+0xa0], R3 ;  /* 0x0000a0031b0075a7 */ /* 0x0022a400080011ff */
[----:B--2---:R-:W-:Y:S05]  /*7d80*/  @!P0 NANOSLEEP.SYNCS 0x989680 ;  /* 0x009896800000895d */ /* 0x004fea0003900000 */
[----:B------:R-:W2:Y:S02]  /*7d90*/  @!P0 SYNCS.PHASECHK.TRANS64 P0, [R27+URZ+0xa0], R3 ;  /* 0x0000a0031b0085a7 */ /* 0x000ea400080010ff */
[----:B--2---:R-:W-:Y:S05]  /*7da0*/  @!P0 BRA `(.L_x_99) ;  /* 0xfffffffc00f08947 */ /* 0x004fea000383ffff */
[----:B------:R-:W-:Y:S05]  /*7db0*/  BRA `(.L_x_98) ;  /* 0xffffffe000887947 */ /* 0x000fea000383ffff */
.L_x_110:
[----:B-1----:R1:W2:Y:S02]  /*7dc0*/  SYNCS.PHASECHK.TRANS64.TRYWAIT P0, [R2+URZ+0x40], R63 ;  /* 0x0000403f020075a7 */ /* 0x0022a400080011ff */
[----:B--2---:R-:W-:Y:S05]  /*7dd0*/  @!P0 NANOSLEEP.SYNCS 0x989680 ;  /* 0x009896800000895d */ /* 0x004fea0003900000 */
[----:B------:R-:W2:Y:S02]  /*7de0*/  @!P0 SYNCS.PHASECHK.TRANS64 P0, [R2+URZ+0x40], R63 ;  /* 0x0000403f020085a7 */ /* 0x000ea400080010ff */
[----:B--2---:R-:W-:Y:S05]  /*7df0*/  @!P0 BRA `(.L_x_110) ;  /* 0xfffffffc00f08947 */ /* 0x004fea000383ffff */
[----:B------:R-:W-:Y:S05]  /*7e00*/  BRA `(.L_x_109) ;  /* 0xffffffe8009c7947 */ /* 0x000fea000383ffff */
        .weak           $__internal_0_$__cuda_sm10x_tcgen05_guardrail_trap_col_being_dealloced_not_returned_by_alloc
        .type           $__internal_0_$__cuda_sm10x_tcgen05_guardrail_trap_col_being_dealloced_not_returned_by_alloc,@function
        .size           $__internal_0_$__cuda_sm10x_tcgen05_guardrail_trap_col_being_dealloced_not_returned_by_alloc,($__internal_1_$__cuda_sm10x_tcgen05_guardrail_trap_phase_invalid_during_alloc - $__internal_0_$__cuda_sm10x_tcgen05_guardrail_trap_col_being_dealloced_not_returned_by_alloc)
$__internal_0_$__cuda_sm10x_tcgen05_guardrail_trap_col_being_dealloced_not_returned_by_alloc:
[----:B------:R-:W-:Y:S05]  /*7e10*/  BPT.TRAP 0x1 ;  /* 0x000000040000795c */ /* 0x000fea0000300000 */
[----:B------:R-:W-:-:S04]  /*7e20*/  HFMA2 R3, -RZ, RZ, 0, 0 ;  /* 0x00000000ff037431 */ /* 0x000fc800000001ff */
[----:B------:R-:W-:Y:S05]  /*7e30*/  RET.REL.NODEC R2 `(_ZN7cutlass13device_kernelINS_4gemm6kernel13GemmUniversalIN4cute5tupleIJiiiiEEENS1_10collective13CollectiveMmaINS1_35MainloopSm100TmaUmmaWarpSpecializedILi4ELi2ELi4ENS5_IJNS4_1CILi1EEENSA_ILi2EEESB_EEEEENS5_IJNSA_ILi64EEESF_NSA_ILi32EEEEEENS_6half_tENS5_IJlSB_lEEESI_SJ_NS4_8TiledMMAINS4_8MMA_AtomIJNS4_20SM100_MMA_F16BF16_SSISI_SI_fLi64ELi64ELNS4_4UMMA5MajorE0ELSO_0ELNSN_7ScaleInE0ELSP_0EEEEEENS4_6LayoutINS5_IJSB_SB_SB_EEENS5_IJNSA_ILi0EEESU_SU_EEEEENS5_IJNS4_10UnderscoreESX_SX_EEEEENS4_23SM90_TMA_LOAD_MULTICASTENS4_14ComposedLayoutINS4_7SwizzleILi2ELi4ELi3EEENS4_18smem_ptr_flag_bitsILi16EEENSS_INS5_IJNSA_ILi8EEESG_EEENS5_IJSG_SB_EEEEEEEvNS4_8identityENS4_13SM90_TMA_LOADES1A_vS1B_EENS_8epilogue10collective18CollectiveEpilogueINS1E_23Sm100TmaWarpSpecializedILi3ELi2ELi16ELb1ELb0EEEJSH_NS5_IJNSS_ISF_SB_EENSS_ISG_SB_EEEEESI_SJ_SI_SJ_NS1E_6fusion15FusionCallbacksIS1I_NS1M_17LinearCombinationISI_fSI_fLNS_15FloatRoundStyleE2EEESH_S1L_JEEENS4_5SM1004TMEM4LOAD26SM100_TMEM_LOAD_16dp256b4xES1C_S1A_NS4_17SM75_U32x4_LDSM_NENS4_14SM90_TMA_STOREES1A_NS4_17SM90_U32x4_STSM_NENS4_39AutoVectorizingCopyWithAssumedAlignmentILi128EEEEEEvvEEEEvNT_6ParamsE) ;  /* 0xffffff8002707950 */ /* 0x000fea0003c3ffff */
        .weak           $__internal_1_$__cuda_sm10x_tcgen05_guardrail_trap_phase_invalid_during_alloc
        .type           $__internal_1_$__cuda_sm10x_tcgen05_guardrail_trap_phase_invalid_during_alloc,@function
        .size           $__internal_1_$__cuda_sm10x_tcgen05_guardrail_trap_phase_invalid_during_alloc,($__internal_2_$__cuda_sm10x_tcgen05_guardrail_trap_unallocated_columns_being_dealloced - $__internal_1_$__cuda_sm10x_tcgen05_guardrail_trap_phase_invalid_during_alloc)
$__internal_1_$__cuda_sm10x_tcgen05_guardrail_trap_phase_invalid_during_alloc:
[----:B------:R-:W-:Y:S05]  /*7e40*/  BPT.TRAP 0x1 ;  /* 0x000000040000795c */ /* 0x000fea0000300000 */
[----:B------:R-:W-:-:S04]  /*7e50*/  MOV R5, 0x0 ;  /* 0x0000000000057802 */ /* 0x000fc80000000f00 */
[----:B------:R-:W-:Y:S05]  /*7e60*/  RET.REL.NODEC R4 `(_ZN7cutlass13device_kernelINS_4gemm6kernel13GemmUniversalIN4cute5tupleIJiiiiEEENS1_10collective13CollectiveMmaINS1_35MainloopSm100TmaUmmaWarpSpecializedILi4ELi2ELi4ENS5_IJNS4_1CILi1EEENSA_ILi2EEESB_EEEEENS5_IJNSA_ILi64EEESF_NSA_ILi32EEEEEENS_6half_tENS5_IJlSB_lEEESI_SJ_NS4_8TiledMMAINS4_8MMA_AtomIJNS4_20SM100_MMA_F16BF16_SSISI_SI_fLi64ELi64ELNS4_4UMMA5MajorE0ELSO_0ELNSN_7ScaleInE0ELSP_0EEEEEENS4_6LayoutINS5_IJSB_SB_SB_EEENS5_IJNSA_ILi0EEESU_SU_EEEEENS5_IJNS4_10UnderscoreESX_SX_EEEEENS4_23SM90_TMA_LOAD_MULTICASTENS4_14ComposedLayoutINS4_7SwizzleILi2ELi4ELi3EEENS4_18smem_ptr_flag_bitsILi16EEENSS_INS5_IJNSA_ILi8EEESG_EEENS5_IJSG_SB_EEEEEEEvNS4_8identityENS4_13SM90_TMA_LOADES1A_vS1B_EENS_8epilogue10collective18CollectiveEpilogueINS1E_23Sm100TmaWarpSpecializedILi3ELi2ELi16ELb1ELb0EEEJSH_NS5_IJNSS_ISF_SB_EENSS_ISG_SB_EEEEESI_SJ_SI_SJ_NS1E_6fusion15FusionCallbacksIS1I_NS1M_17LinearCombinationISI_fSI_fLNS_15FloatRoundStyleE2EEESH_S1L_JEEENS4_5SM1004TMEM4LOAD26SM100_TMEM_LOAD_16dp256b4xES1C_S1A_NS4_17SM75_U32x4_LDSM_NENS4_14SM90_TMA_STOREES1A_NS4_17SM90_U32x4_STSM_NENS4_39AutoVectorizingCopyWithAssumedAlignmentILi128EEEEEEvvEEEEvNT_6ParamsE) ;  /* 0xffffff8004647950 */ /* 0x000fea0003c3ffff */
        .weak           $__internal_2_$__cuda_sm10x_tcgen05_guardrail_trap_unallocated_columns_being_dealloced
        .type           $__internal_2_$__cuda_sm10x_tcgen05_guardrail_trap_unallocated_columns_being_dealloced,@function
        .size           $__internal_2_$__cuda_sm10x_tcgen05_guardrail_trap_unallocated_columns_being_dealloced,(.L_x_161 - $__internal_2_$__cuda_sm10x_tcgen05_guardrail_trap_unallocated_columns_being_dealloced)
$__internal_2_$__cuda_sm10x_tcgen05_guardrail_trap_unallocated_columns_being_dealloced:
[----:B------:R-:W-:Y:S05]  /*7e70*/  BPT.TRAP 0x1 ;  /* 0x000000040000795c */ /* 0x000fea0000300000 */
[----:B------:R-:W-:-:S04]  /*7e80*/  HFMA2 R3, -RZ, RZ, 0, 0 ;  /* 0x00000000ff037431 */ /* 0x000fc800000001ff */
[----:B------:R-:W-:Y:S05]  /*7e90*/  RET.REL.NODEC R2 `(_ZN7cutlass13device_kernelINS_4gemm6kernel13GemmUniversalIN4cute5tupleIJiiiiEEENS1_10collective13CollectiveMmaINS1_35MainloopSm100TmaUmmaWarpSpecializedILi4ELi2ELi4ENS5_IJNS4_1CILi1EEENSA_ILi2EEESB_EEEEENS5_IJNSA_ILi64EEESF_NSA_ILi32EEEEEENS_6half_tENS5_IJlSB_lEEESI_SJ_NS4_8TiledMMAINS4_8MMA_AtomIJNS4_20SM100_MMA_F16BF16_SSISI_SI_fLi64ELi64ELNS4_4UMMA5MajorE0ELSO_0ELNSN_7ScaleInE0ELSP_0EEEEEENS4_6LayoutINS5_IJSB_SB_SB_EEENS5_IJNSA_ILi0EEESU_SU_EEEEENS5_IJNS4_10UnderscoreESX_SX_EEEEENS4_23SM90_TMA_LOAD_MULTICASTENS4_14ComposedLayoutINS4_7SwizzleILi2ELi4ELi3EEENS4_18smem_ptr_flag_bitsILi16EEENSS_INS5_IJNSA_ILi8EEESG_EEENS5_IJSG_SB_EEEEEEEvNS4_8identityENS4_13SM90_TMA_LOADES1A_vS1B_EENS_8epilogue10collective18CollectiveEpilogueINS1E_23Sm100TmaWarpSpecializedILi3ELi2ELi16ELb1ELb0EEEJSH_NS5_IJNSS_ISF_SB_EENSS_ISG_SB_EEEEESI_SJ_SI_SJ_NS1E_6fusion15FusionCallbacksIS1I_NS1M_17LinearCombinationISI_fSI_fLNS_15FloatRoundStyleE2EEESH_S1L_JEEENS4_5SM1004TMEM4LOAD26SM100_TMEM_LOAD_16dp256b4xES1C_S1A_NS4_17SM75_U32x4_LDSM_NENS4_14SM90_TMA_STOREES1A_NS4_17SM90_U32x4_STSM_NENS4_39AutoVectorizingCopyWithAssumedAlignmentILi128EEEEEEvvEEEEvNT_6ParamsE) ;  /* 0xffffff8002587950 */ /* 0x000fea0003c3ffff */
.L_x_160:
[----:B------:R-:W-:-:S00]  /*7ea0*/  BRA `(.L_x_160) ;  /* 0xfffffffc00fc7947 */ /* 0x000fc0000383ffff */
[----:B------:R-:W-:-:S00]  /*7eb0*/  NOP ;  /* 0x0000000000007918 */ /* 0x000fc00000000000 */
        /* <DEDUP_REMOVED lines=12> */
.L_x_161:


//--------------------- .nv.global.init           --------------------------
	.section	.nv.global.init,"aw",@progbits
.nv.global.init:
	.type		$str$27,@object
	.size		$str$27,($str$28 - $str$27)
$str$27:
        /*0000*/ 	.byte	0x28, 0x61, 0x64, 0x64, 0x72, 0x65, 0x73, 0x73, 0x20, 0x26, 0x20, 0x6d, 0x61, 0x73, 0x6b, 0x29
        /*0010*/ 	.byte	0x20, 0x3d, 0x3d, 0x20, 0x30, 0x00
	.type		$str$28,@object
	.size		$str$28,($str$26 - $str$28)
$str$28:
        /*0016*/ 	.byte	0x2f, 0x74, 0x6d, 0x70, 0x2f, 0x63, 0x75, 0x74, 0x6c, 0x61, 0x73, 0x73, 0x5f, 0x73, 0x77, 0x65
        /*0026*/ 	.byte	0x65, 0x70, 0x5f, 0x73, 0x72, 0x63, 0x2f, 0x69, 0x6e, 0x63, 0x6c, 0x75, 0x64, 0x65, 0x2f, 0x63
        /*0036*/ 	.byte	0x75, 0x74, 0x65, 0x2f, 0x70, 0x6f, 0x69, 0x6e, 0x74, 0x65, 0x72, 0x5f, 0x66, 0x6c, 0x61, 0x67
        /*0046*/ 	.byte	0x67, 0x65, 0x64, 0x2e, 0x68, 0x70, 0x70, 0x00
	.type		$str$26,@object
	.size		$str$26,($str$25 - $str$26)
$str$26:
        /*004e*/ 	.byte	0x2f, 0x74, 0x6d, 0x70, 0x2f, 0x63, 0x75, 0x74, 0x6c, 0x61, 0x73, 0x73, 0x5f, 0x73, 0x77, 0x65
        /*005e*/ 	.byte	0x65, 0x70, 0x5f, 0x73, 0x72, 0x63, 0x2f, 0x69, 0x6e, 0x63, 0x6c, 0x75, 0x64, 0x65, 0x2f, 0x63
        /*006e*/ 	.byte	0x75, 0x74, 0x65, 0x2f, 0x61, 0x74, 0x6f, 0x6d, 0x2f, 0x63, 0x6f, 0x70, 0x79, 0x5f, 0x74, 0x72
        /*007e*/ 	.byte	0x61, 0x69, 0x74, 0x73, 0x5f, 0x73, 0x6d, 0x31, 0x30, 0x30, 0x2e, 0x68, 0x70, 0x70, 0x00
	.type		$str$25,@object
	.size		$str$25,(__unnamed_1 - $str$25)
$str$25:
        /*008d*/ 	.byte	0x28, 0x28, 0x75, 0x69, 0x6e, 0x74, 0x33, 0x32, 0x5f, 0x74, 0x28, 0x74, 0x68, 0x72, 0x65, 0x61
        /*009d*/ 	.byte	0x64, 0x49, 0x64, 0x78, 0x2e, 0x78, 0x29, 0x20, 0x2f, 0x20, 0x33, 0x32, 0x29, 0x20, 0x25, 0x20
        /*00ad*/ 	.byte	0x34, 0x29, 0x20, 0x3d, 0x3d, 0x20, 0x28, 0x28, 0x28, 0x74, 0x6d, 0x65, 0x6d, 0x5f, 0x61, 0x64
        /*00bd*/ 	.byte	0x64, 0x72, 0x20, 0x3e, 0x3e, 0x20, 0x31, 0x36, 0x29, 0x20, 0x2f, 0x20, 0x33, 0x32, 0x29, 0x20
        /*00cd*/ 	.byte	0x25, 0x20, 0x34, 0x29, 0x00
	.type		__unnamed_1,@object
	.size		__unnamed_1,(__unnamed_2 - __unnamed_1)
__unnamed_1:
        /*00d2*/ 	.byte	0x61, 0x75, 0x74, 0x6f, 0x20, 0x63, 0x75, 0x74, 0x65, 0x3a, 0x3a, 0x61, 0x73, 0x5f, 0x70, 0x6f
        /* <DEDUP_REMOVED lines=24> */
        /*0262*/ 	.byte	0x3e, 0x3e, 0x3e, 0x5d, 0x00
	.type		__unnamed_2,@object
	.size		__unnamed_2,(.L_2 - __unnamed_2)
__unnamed_2:
        /* <DEDUP_REMOVED lines=46> */
.L_2:


//--------------------- .nv.shared._ZN7cutlass13device_kernelINS_4gemm6kernel13GemmUniversalIN4cute5tupleIJiiiiEEENS1_10collective13CollectiveMmaINS1_35MainloopSm100TmaUmmaWarpSpecializedILi4ELi2ELi4ENS5_IJNS4_1CILi1EEENSA_ILi2EEESB_EEEEENS5_IJNSA_ILi64EEESF_NSA_ILi32EEEEEENS_6half_tENS5_IJlSB_lEEESI_SJ_NS4_8TiledMMAINS4_8MMA_AtomIJNS4_20SM100_MMA_F16BF16_SSISI_SI_fLi64ELi64ELNS4_4UMMA5MajorE0ELSO_0ELNSN_7ScaleInE0ELSP_0EEEEEENS4_6LayoutINS5_IJSB_SB_SB_EEENS5_IJNSA_ILi0EEESU_SU_EEEEENS5_IJNS4_10UnderscoreESX_SX_EEEEENS4_23SM90_TMA_LOAD_MULTICASTENS4_14ComposedLayoutINS4_7SwizzleILi2ELi4ELi3EEENS4_18smem_ptr_flag_bitsILi16EEENSS_INS5_IJNSA_ILi8EEESG_EEENS5_IJSG_SB_EEEEEEEvNS4_8identityENS4_13SM90_TMA_LOADES1A_vS1B_EENS_8epilogue10collective18CollectiveEpilogueINS1E_23Sm100TmaWarpSpecializedILi3ELi2ELi16ELb1ELb0EEEJSH_NS5_IJNSS_ISF_SB_EENSS_ISG_SB_EEEEESI_SJ_SI_SJ_NS1E_6fusion15FusionCallbacksIS1I_NS1M_17LinearCombinationISI_fSI_fLNS_15FloatRoundStyleE2EEESH_S1L_JEEENS4_5SM1004TMEM4LOAD26SM100_TMEM_LOAD_16dp256b4xES1C_S1A_NS4_17SM75_U32x4_LDSM_NENS4_14SM90_TMA_STOREES1A_NS4_17SM90_U32x4_STSM_NENS4_39AutoVectorizingCopyWithAssumedAlignmentILi128EEEEEEvvEEEEvNT_6ParamsE --------------------------
	.section	.nv.shared._ZN7cutlass13device_kernelINS_4gemm6kernel13GemmUniversalIN4cute5tupleIJiiiiEEENS1_10collective13CollectiveMmaINS1_35MainloopSm100TmaUmmaWarpSpecializedILi4ELi2ELi4ENS5_IJNS4_1CILi1EEENSA_ILi2EEESB_EEEEENS5_IJNSA_ILi64EEESF_NSA_ILi32EEEEEENS_6half_tENS5_IJlSB_lEEESI_SJ_NS4_8TiledMMAINS4_8MMA_AtomIJNS4_20SM100_MMA_F16BF16_SSISI_SI_fLi64ELi64ELNS4_4UMMA5MajorE0ELSO_0ELNSN_7ScaleInE0ELSP_0EEEEEENS4_6LayoutINS5_IJSB_SB_SB_EEENS5_IJNSA_ILi0EEESU_SU_EEEEENS5_IJNS4_10UnderscoreESX_SX_EEEEENS4_23SM90_TMA_LOAD_MULTICASTENS4_14ComposedLayoutINS4_7SwizzleILi2ELi4ELi3EEENS4_18smem_ptr_flag_bitsILi16EEENSS_INS5_IJNSA_ILi8EEESG_EEENS5_IJSG_SB_EEEEEEEvNS4_8identityENS4_13SM90_TMA_LOADES1A_vS1B_EENS_8epilogue10collective18CollectiveEpilogueINS1E_23Sm100TmaWarpSpecializedILi3ELi2ELi16ELb1ELb0EEEJSH_NS5_IJNSS_ISF_SB_EENSS_ISG_SB_EEEEESI_SJ_SI_SJ_NS1E_6fusion15FusionCallbacksIS1I_NS1M_17LinearCombinationISI_fSI_fLNS_15FloatRoundStyleE2EEESH_S1L_JEEENS4_5SM1004TMEM4LOAD26SM100_TMEM_LOAD_16dp256b4xES1C_S1A_NS4_17SM75_U32x4_LDSM_NENS4_14SM90_TMA_STOREES1A_NS4_17SM90_U32x4_STSM_NENS4_39AutoVectorizingCopyWithAssumedAlignmentILi128EEEEEEvvEEEEvNT_6ParamsE,"aw",@nobits
	.sectionflags	@""
	.align	16
	.zero		1024


//--------------------- .nv.shared.reserved.0     --------------------------
	.section	.nv.shared.reserved.0,"aw",@nobits
	.weak		__nv_reservedSMEM_offset_0_alias
	.size		__nv_reservedSMEM_offset_0_alias, 0, 64
	.other		__nv_reservedSMEM_offset_0_alias,@"STO_CUDA_RESERVED_SHARED STV_DEFAULT"
__nv_reservedSMEM_offset_0_alias:
	.zero		0
.nv.shared.reserved.0:
	.zero		64
	.weak		__nv_reservedSMEM_tcgen05_partition
	.type		__nv_reservedSMEM_tcgen05_partition,@object
	.size		__nv_reservedSMEM_tcgen05_partition,(.L_0 - __nv_reservedSMEM_tcgen05_partition)
__nv_reservedSMEM_tcgen05_partition:
	.zero		32
.L_0:


//--------------------- .nv.global                --------------------------
	.section	.nv.global,"aw",@nobits
.nv.global:
	.type		_ZN39_INTERNAL_014efd77_4_k_cu_5e35e4ff_63404cute1_E,@object
	.size		_ZN39_INTERNAL_014efd77_4_k_cu_5e35e4ff_63404cute1_E,(_ZN39_INTERNAL_014efd77_4_k_cu_5e35e4ff_63404cuda3std3__45__cpo6cbeginE - _ZN39_INTERNAL_014efd77_4_k_cu_5e35e4ff_63404cute1_E)
_ZN39_INTERNAL_014efd77_4_k_cu_5e35e4ff_63404cute1_E:
	.zero		1
	.type		_ZN39_INTERNAL_014efd77_4_k_cu_5e35e4ff_63404cuda3std3__45__cpo6cbeginE,@object
	.size		_ZN39_INTERNAL_014efd77_4_k_cu_5e35e4ff_63404cuda3std3__45__cpo6cbeginE,(_ZN39_INTERNAL_014efd77_4_k_cu_5e35e4ff_63404cuda3std3__48in_placeE - _ZN39_INTERNAL_014efd77_4_k_cu_5e35e4ff_63404cuda3std3__45__cpo6cbeginE)
_ZN39_INTERNAL_014efd77_4_k_cu_5e35e4ff_63404cuda3std3__45__cpo6cbeginE:
	.zero		1
	.type		_ZN39_INTERNAL_014efd77_4_k_cu_5e35e4ff_63404cuda3std3__48in_placeE,@object
	.size		_ZN39_INTERNAL_014efd77_4_k_cu_5e35e4ff_63404cuda3std3__48in_placeE,(_ZN39_INTERNAL_014efd77_4_k_cu_5e35e4ff_63404cuda3std6ranges3__45__cpo9iter_moveE - _ZN39_INTERNAL_014efd77_4_k_cu_5e35e4ff_63404cuda3std3__48in_placeE)
_ZN39_INTERNAL_014efd77_4_k_cu_5e35e4ff_63404cuda3std3__48in_placeE:
	.zero		1
	.type		_ZN39_INTERNAL_014efd77_4_k_cu_5e35e4ff_63404cuda3std6ranges3__45__cpo9iter_moveE,@object
	.size		_ZN39_INTERNAL_014efd77_4_k_cu_5e35e4ff_63404cuda3std6ranges3__45__cpo9iter_moveE,(_ZN39_INTERNAL_014efd77_4_k_cu_5e35e4ff_63404cuda3std3__45__cpo5beginE - _ZN39_INTERNAL_014efd77_4_k_cu_5e35e4ff_63404cuda3std6ranges3__45__cpo9iter_moveE)
_ZN39_INTERNAL_014efd77_4_k_cu_5e35e4ff_63404cuda3std6ranges3__45__cpo9iter_moveE:
	.zero		1
	.type		_ZN39_INTERNAL_014efd77_4_k_cu_5e35e4ff_63404cuda3std3__45__cpo5beginE,@object
	.size		_ZN39_INTERNAL_014efd77_4_k_cu_5e35e4ff_63404cuda3std3__45__cpo5beginE,(_ZN39_INTERNAL_014efd77_4_k_cu_5e35e4ff_63404cuda3std3__441_GLOBAL__N__014efd77_4_k_cu_5e35e4ff_63406ignoreE - _ZN39_INTERNAL_014efd77_4_k_cu_5e35e4ff_63404cuda3std3__45__cpo5beginE)
_ZN39_INTERNAL_014efd77_4_k_cu_5e35e4ff_63404cuda3std3__45__cpo5beginE:
	.zero		1
	.type		_ZN39_INTERNAL_014efd77_4_k_cu_5e35e4ff_63404cuda3std3__441_GLOBAL__N__014efd77_4_k_cu_5e35e4ff_63406ignoreE,@object
	.size		_ZN39_INTERNAL_014efd77_4_k_cu_5e35e4ff_63404cuda3std3__441_GLOBAL__N__014efd77_4_k_cu_5e35e4ff_63406ignoreE,(_ZN39_INTERNAL_014efd77_4_k_cu_5e35e4ff_63404cute7productE - _ZN39_INTERNAL_014efd77_4_k_cu_5e35e4ff_63404cuda3std3__441_GLOBAL__N__014efd77_4_k_cu_5e35e4ff_63406ignoreE)
_ZN39_INTERNAL_014efd77_4_k_cu_5e35e4ff_63404cuda3std3__441_GLOBAL__N__014efd77_4_k_cu_5e35e4ff_63406ignoreE:
	.zero		1
	.type		_ZN39_INTERNAL_014efd77_4_k_cu_5e35e4ff_63404cute7productE,@object
	.size		_ZN39_INTERNAL_014efd77_4_k_cu_5e35e4ff_63404cute7productE,(_ZN39_INTERNAL_014efd77_4_k_cu_5e35e4ff_63404cuda3std3__45__cpo3endE - _ZN39_INTERNAL_014efd77_4_k_cu_5e35e4ff_63404cute7productE)
_ZN39_INTERNAL_014efd77_4_k_cu_5e35e4ff_63404cute7productE:
	.zero		1
	.type		_ZN39_INTERNAL_014efd77_4_k_cu_5e35e4ff_63404cuda3std3__45__cpo3endE,@object
	.size		_ZN39_INTERNAL_014efd77_4_k_cu_5e35e4ff_63404cuda3std3__45__cpo3endE,(_ZN39_INTERNAL_014efd77_4_k_cu_5e35e4ff_63404cuda3std3__419piecewise_constructE - _ZN39_INTERNAL_014efd77_4_k_cu_5e35e4ff_63404cuda3std3__45__cpo3endE)
_ZN39_INTERNAL_014efd77_4_k_cu_5e35e4ff_63404cuda3std3__45__cpo3endE:
	.zero		1
	.type		_ZN39_INTERNAL_014efd77_4_k_cu_5e35e4ff_63404cuda3std3__419piecewise_constructE,@object
	.size		_ZN39_INTERNAL_014efd77_4_k_cu_5e35e4ff_63404cuda3std3__419piecewise_constructE,(_ZN39_INTERNAL_014efd77_4_k_cu_5e35e4ff_63404cuda3std3__45__cpo4cendE - _ZN39_INTERNAL_014efd77_4_k_cu_5e35e4ff_63404cuda3std3__419piecewise_constructE)
_ZN39_INTERNAL_014efd77_4_k_cu_5e35e4ff_63404cuda3std3__419piecewise_constructE:
	.zero		1
	.type		_ZN39_INTERNAL_014efd77_4_k_cu_5e35e4ff_63404cuda3std3__45__cpo4cendE,@object
	.size		_ZN39_INTERNAL_014efd77_4_k_cu_5e35e4ff_63404cuda3std3__45__cpo4cendE,(_ZN39_INTERNAL_014efd77_4_k_cu_5e35e4ff_63404cuda3std6ranges3__45__cpo4swapE - _ZN39_INTERNAL_014efd77_4_k_cu_5e35e4ff_63404cuda3std3__45__cpo4cendE)
_ZN39_INTERNAL_014efd77_4_k_cu_5e35e4ff_63404cuda3std3__45__cpo4cendE:
	.zero		1
	.type		_ZN39_INTERNAL_014efd77_4_k_cu_5e35e4ff_63404cuda3std6ranges3__45__cpo4swapE,@object
	.size		_ZN39_INTERNAL_014efd77_4_k_cu_5e35e4ff_63404cuda3std6ranges3__45__cpo4swapE,(.L_10 - _ZN39_INTERNAL_014efd77_4_k_cu_5e35e4ff_63404cuda3std6ranges3__45__cpo4swapE)
_ZN39_INTERNAL_014efd77_4_k_cu_5e35e4ff_63404cuda3std6ranges3__45__cpo4swapE:
	.zero		1
.L_10:


//--------------------- .nv.constant0._ZN7cutlass13device_kernelINS_4gemm6kernel13GemmUniversalIN4cute5tupleIJiiiiEEENS1_10collective13CollectiveMmaINS1_35MainloopSm100TmaUmmaWarpSpecializedILi4ELi2ELi4ENS5_IJNS4_1CILi1EEENSA_ILi2EEESB_EEEEENS5_IJNSA_ILi64EEESF_NSA_ILi32EEEEEENS_6half_tENS5_IJlSB_lEEESI_SJ_NS4_8TiledMMAINS4_8MMA_AtomIJNS4_20SM100_MMA_F16BF16_SSISI_SI_fLi64ELi64ELNS4_4UMMA5MajorE0ELSO_0ELNSN_7ScaleInE0ELSP_0EEEEEENS4_6LayoutINS5_IJSB_SB_SB_EEENS5_IJNSA_ILi0EEESU_SU_EEEEENS5_IJNS4_10UnderscoreESX_SX_EEEEENS4_23SM90_TMA_LOAD_MULTICASTENS4_14ComposedLayoutINS4_7SwizzleILi2ELi4ELi3EEENS4_18smem_ptr_flag_bitsILi16EEENSS_INS5_IJNSA_ILi8EEESG_EEENS5_IJSG_SB_EEEEEEEvNS4_8identityENS4_13SM90_TMA_LOADES1A_vS1B_EENS_8epilogue10collective18CollectiveEpilogueINS1E_23Sm100TmaWarpSpecializedILi3ELi2ELi16ELb1ELb0EEEJSH_NS5_IJNSS_ISF_SB_EENSS_ISG_SB_EEEEESI_SJ_SI_SJ_NS1E_6fusion15FusionCallbacksIS1I_NS1M_17LinearCombinationISI_fSI_fLNS_15FloatRoundStyleE2EEESH_S1L_JEEENS4_5SM1004TMEM4LOAD26SM100_TMEM_LOAD_16dp256b4xES1C_S1A_NS4_17SM75_U32x4_LDSM_NENS4_14SM90_TMA_STOREES1A_NS4_17SM90_U32x4_STSM_NENS4_39AutoVectorizingCopyWithAssumedAlignmentILi128EEEEEEvvEEEEvNT_6ParamsE --------------------------
	.section	.nv.constant0._ZN7cutlass13device_kernelINS_4gemm6kernel13GemmUniversalIN4cute5tupleIJiiiiEEENS1_10collective13CollectiveMmaINS1_35MainloopSm100TmaUmmaWarpSpecializedILi4ELi2ELi4ENS5_IJNS4_1CILi1EEENSA_ILi2EEESB_EEEEENS5_IJNSA_ILi64EEESF_NSA_ILi32EEEEEENS_6half_tENS5_IJlSB_lEEESI_SJ_NS4_8TiledMMAINS4_8MMA_AtomIJNS4_20SM100_MMA_F16BF16_SSISI_SI_fLi64ELi64ELNS4_4UMMA5MajorE0ELSO_0ELNSN_7ScaleInE0ELSP_0EEEEEENS4_6LayoutINS5_IJSB_SB_SB_EEENS5_IJNSA_ILi0EEESU_SU_EEEEENS5_IJNS4_10UnderscoreESX_SX_EEEEENS4_23SM90_TMA_LOAD_MULTICASTENS4_14ComposedLayoutINS4_7SwizzleILi2ELi4ELi3EEENS4_18smem_ptr_flag_bitsILi16EEENSS_INS5_IJNSA_ILi8EEESG_EEENS5_IJSG_SB_EEEEEEEvNS4_8identityENS4_13SM90_TMA_LOADES1A_vS1B_EENS_8epilogue10collective18CollectiveEpilogueINS1E_23Sm100TmaWarpSpecializedILi3ELi2ELi16ELb1ELb0EEEJSH_NS5_IJNSS_ISF_SB_EENSS_ISG_SB_EEEEESI_SJ_SI_SJ_NS1E_6fusion15FusionCallbacksIS1I_NS1M_17LinearCombinationISI_fSI_fLNS_15FloatRoundStyleE2EEESH_S1L_JEEENS4_5SM1004TMEM4LOAD26SM100_TMEM_LOAD_16dp256b4xES1C_S1A_NS4_17SM75_U32x4_LDSM_NENS4_14SM90_TMA_STOREES1A_NS4_17SM90_U32x4_STSM_NENS4_39AutoVectorizingCopyWithAssumedAlignmentILi128EEEEEEvvEEEEvNT_6ParamsE,"a",@progbits
	.sectionflags	@""
	.align	4
.nv.constant0._ZN7cutlass13device_kernelINS_4gemm6kernel13GemmUniversalIN4cute5tupleIJiiiiEEENS1_10collective13CollectiveMmaINS1_35MainloopSm100TmaUmmaWarpSpecializedILi4ELi2ELi4ENS5_IJNS4_1CILi1EEENSA_ILi2EEESB_EEEEENS5_IJNSA_ILi64EEESF_NSA_ILi32EEEEEENS_6half_tENS5_IJlSB_lEEESI_SJ_NS4_8TiledMMAINS4_8MMA_AtomIJNS4_20SM100_MMA_F16BF16_SSISI_SI_fLi64ELi64ELNS4_4UMMA5MajorE0ELSO_0ELNSN_7ScaleInE0ELSP_0EEEEEENS4_6LayoutINS5_IJSB_SB_SB_EEENS5_IJNSA_ILi0EEESU_SU_EEEEENS5_IJNS4_10UnderscoreESX_SX_EEEEENS4_23SM90_TMA_LOAD_MULTICASTENS4_14ComposedLayoutINS4_7SwizzleILi2ELi4ELi3EEENS4_18smem_ptr_flag_bitsILi16EEENSS_INS5_IJNSA_ILi8EEESG_EEENS5_IJSG_SB_EEEEEEEvNS4_8identityENS4_13SM90_TMA_LOADES1A_vS1B_EENS_8epilogue10collective18CollectiveEpilogueINS1E_23Sm100TmaWarpSpecializedILi3ELi2ELi16ELb1ELb0EEEJSH_NS5_IJNSS_ISF_SB_EENSS_ISG_SB_EEEEESI_SJ_SI_SJ_NS1E_6fusion15FusionCallbacksIS1I_NS1M_17LinearCombinationISI_fSI_fLNS_15FloatRoundStyleE2EEESH_S1L_JEEENS4_5SM1004TMEM4LOAD26SM100_TMEM_LOAD_16dp256b4xES1C_S1A_NS4_17SM75_U32x4_LDSM_NENS4_14SM90_TMA_STOREES1A_NS4_17SM90_U32x4_STSM_NENS4_39AutoVectorizingCopyWithAssumedAlignmentILi128EEEEEEvvEEEEvNT_6ParamsE:
	.zero		2944


//--------------------- SYMBOLS --------------------------

	.type		.nv.reservedSmem.offset0,@object
	.size		.nv.reservedSmem.offset0,0x4
	.type		.nv.reservedSmem.cap,@object
	.size		.nv.reservedSmem.cap,0x4
	.type		__assertfail,@function
